//
// Generated by NVIDIA NVVM Compiler
//
// Compiler Build ID: CL-36424714
// Cuda compilation tools, release 13.0, V13.0.88
// Based on NVVM 20.0.0
//

.version 9.0
.target sm_100
.address_size 64

	// .globl	_Z15lint3d_bell_gpuPfS_S_S_S_S_S_S_S_S_S_PiS0_S0_iiiiiii
.func  (.param .b64 func_retval0) __internal_accurate_pow
(
	.param .b64 __internal_accurate_pow_param_0
)
;
.global .align 4 .b8 __cudart_i2opi_f[24] = {65, 144, 67, 60, 153, 149, 98, 219, 192, 221, 52, 245, 209, 87, 39, 252, 41, 21, 68, 78, 110, 131, 249, 162};

.visible .entry _Z15lint3d_bell_gpuPfS_S_S_S_S_S_S_S_S_S_PiS0_S0_iiiiiii(
	.param .u64 .ptr .align 1 _Z15lint3d_bell_gpuPfS_S_S_S_S_S_S_S_S_S_PiS0_S0_iiiiiii_param_0,
	.param .u64 .ptr .align 1 _Z15lint3d_bell_gpuPfS_S_S_S_S_S_S_S_S_S_PiS0_S0_iiiiiii_param_1,
	.param .u64 .ptr .align 1 _Z15lint3d_bell_gpuPfS_S_S_S_S_S_S_S_S_S_PiS0_S0_iiiiiii_param_2,
	.param .u64 .ptr .align 1 _Z15lint3d_bell_gpuPfS_S_S_S_S_S_S_S_S_S_PiS0_S0_iiiiiii_param_3,
	.param .u64 .ptr .align 1 _Z15lint3d_bell_gpuPfS_S_S_S_S_S_S_S_S_S_PiS0_S0_iiiiiii_param_4,
	.param .u64 .ptr .align 1 _Z15lint3d_bell_gpuPfS_S_S_S_S_S_S_S_S_S_PiS0_S0_iiiiiii_param_5,
	.param .u64 .ptr .align 1 _Z15lint3d_bell_gpuPfS_S_S_S_S_S_S_S_S_S_PiS0_S0_iiiiiii_param_6,
	.param .u64 .ptr .align 1 _Z15lint3d_bell_gpuPfS_S_S_S_S_S_S_S_S_S_PiS0_S0_iiiiiii_param_7,
	.param .u64 .ptr .align 1 _Z15lint3d_bell_gpuPfS_S_S_S_S_S_S_S_S_S_PiS0_S0_iiiiiii_param_8,
	.param .u64 .ptr .align 1 _Z15lint3d_bell_gpuPfS_S_S_S_S_S_S_S_S_S_PiS0_S0_iiiiiii_param_9,
	.param .u64 .ptr .align 1 _Z15lint3d_bell_gpuPfS_S_S_S_S_S_S_S_S_S_PiS0_S0_iiiiiii_param_10,
	.param .u64 .ptr .align 1 _Z15lint3d_bell_gpuPfS_S_S_S_S_S_S_S_S_S_PiS0_S0_iiiiiii_param_11,
	.param .u64 .ptr .align 1 _Z15lint3d_bell_gpuPfS_S_S_S_S_S_S_S_S_S_PiS0_S0_iiiiiii_param_12,
	.param .u64 .ptr .align 1 _Z15lint3d_bell_gpuPfS_S_S_S_S_S_S_S_S_S_PiS0_S0_iiiiiii_param_13,
	.param .u32 _Z15lint3d_bell_gpuPfS_S_S_S_S_S_S_S_S_S_PiS0_S0_iiiiiii_param_14,
	.param .u32 _Z15lint3d_bell_gpuPfS_S_S_S_S_S_S_S_S_S_PiS0_S0_iiiiiii_param_15,
	.param .u32 _Z15lint3d_bell_gpuPfS_S_S_S_S_S_S_S_S_S_PiS0_S0_iiiiiii_param_16,
	.param .u32 _Z15lint3d_bell_gpuPfS_S_S_S_S_S_S_S_S_S_PiS0_S0_iiiiiii_param_17,
	.param .u32 _Z15lint3d_bell_gpuPfS_S_S_S_S_S_S_S_S_S_PiS0_S0_iiiiiii_param_18,
	.param .u32 _Z15lint3d_bell_gpuPfS_S_S_S_S_S_S_S_S_S_PiS0_S0_iiiiiii_param_19,
	.param .u32 _Z15lint3d_bell_gpuPfS_S_S_S_S_S_S_S_S_S_PiS0_S0_iiiiiii_param_20
)
{
	.reg .b32 	%r<32>;
	.reg .b32 	%f<28>;
	.reg .b64 	%rd<52>;

	ld.param.u64 	%rd1, [_Z15lint3d_bell_gpuPfS_S_S_S_S_S_S_S_S_S_PiS0_S0_iiiiiii_param_0];
	ld.param.u64 	%rd2, [_Z15lint3d_bell_gpuPfS_S_S_S_S_S_S_S_S_S_PiS0_S0_iiiiiii_param_1];
	ld.param.u64 	%rd3, [_Z15lint3d_bell_gpuPfS_S_S_S_S_S_S_S_S_S_PiS0_S0_iiiiiii_param_2];
	ld.param.u64 	%rd4, [_Z15lint3d_bell_gpuPfS_S_S_S_S_S_S_S_S_S_PiS0_S0_iiiiiii_param_3];
	ld.param.u64 	%rd5, [_Z15lint3d_bell_gpuPfS_S_S_S_S_S_S_S_S_S_PiS0_S0_iiiiiii_param_4];
	ld.param.u64 	%rd6, [_Z15lint3d_bell_gpuPfS_S_S_S_S_S_S_S_S_S_PiS0_S0_iiiiiii_param_5];
	ld.param.u64 	%rd7, [_Z15lint3d_bell_gpuPfS_S_S_S_S_S_S_S_S_S_PiS0_S0_iiiiiii_param_6];
	ld.param.u64 	%rd8, [_Z15lint3d_bell_gpuPfS_S_S_S_S_S_S_S_S_S_PiS0_S0_iiiiiii_param_7];
	ld.param.u64 	%rd9, [_Z15lint3d_bell_gpuPfS_S_S_S_S_S_S_S_S_S_PiS0_S0_iiiiiii_param_8];
	ld.param.u64 	%rd10, [_Z15lint3d_bell_gpuPfS_S_S_S_S_S_S_S_S_S_PiS0_S0_iiiiiii_param_9];
	ld.param.u64 	%rd11, [_Z15lint3d_bell_gpuPfS_S_S_S_S_S_S_S_S_S_PiS0_S0_iiiiiii_param_10];
	ld.param.u64 	%rd12, [_Z15lint3d_bell_gpuPfS_S_S_S_S_S_S_S_S_S_PiS0_S0_iiiiiii_param_11];
	ld.param.u64 	%rd13, [_Z15lint3d_bell_gpuPfS_S_S_S_S_S_S_S_S_S_PiS0_S0_iiiiiii_param_12];
	ld.param.u64 	%rd14, [_Z15lint3d_bell_gpuPfS_S_S_S_S_S_S_S_S_S_PiS0_S0_iiiiiii_param_13];
	ld.param.u32 	%r1, [_Z15lint3d_bell_gpuPfS_S_S_S_S_S_S_S_S_S_PiS0_S0_iiiiiii_param_14];
	ld.param.u32 	%r2, [_Z15lint3d_bell_gpuPfS_S_S_S_S_S_S_S_S_S_PiS0_S0_iiiiiii_param_15];
	ld.param.u32 	%r3, [_Z15lint3d_bell_gpuPfS_S_S_S_S_S_S_S_S_S_PiS0_S0_iiiiiii_param_16];
	ld.param.u32 	%r4, [_Z15lint3d_bell_gpuPfS_S_S_S_S_S_S_S_S_S_PiS0_S0_iiiiiii_param_17];
	ld.param.u32 	%r5, [_Z15lint3d_bell_gpuPfS_S_S_S_S_S_S_S_S_S_PiS0_S0_iiiiiii_param_18];
	ld.param.u32 	%r6, [_Z15lint3d_bell_gpuPfS_S_S_S_S_S_S_S_S_S_PiS0_S0_iiiiiii_param_19];
	ld.param.u32 	%r7, [_Z15lint3d_bell_gpuPfS_S_S_S_S_S_S_S_S_S_PiS0_S0_iiiiiii_param_20];
	cvta.to.global.u64 	%rd15, %rd10;
	cvta.to.global.u64 	%rd16, %rd9;
	cvta.to.global.u64 	%rd17, %rd8;
	cvta.to.global.u64 	%rd18, %rd7;
	cvta.to.global.u64 	%rd19, %rd6;
	cvta.to.global.u64 	%rd20, %rd5;
	cvta.to.global.u64 	%rd21, %rd4;
	cvta.to.global.u64 	%rd22, %rd1;
	cvta.to.global.u64 	%rd23, %rd3;
	cvta.to.global.u64 	%rd24, %rd12;
	cvta.to.global.u64 	%rd25, %rd14;
	cvta.to.global.u64 	%rd26, %rd13;
	cvta.to.global.u64 	%rd27, %rd11;
	cvta.to.global.u64 	%rd28, %rd2;
	mov.u32 	%r8, %tid.x;
	mov.u32 	%r9, %tid.y;
	mov.u32 	%r10, %tid.z;
	mov.u32 	%r11, %ctaid.x;
	mad.lo.s32 	%r12, %r2, %r1, %r4;
	mad.lo.s32 	%r13, %r12, %r3, %r11;
	mul.wide.s32 	%rd29, %r13, 4;
	add.s64 	%rd30, %rd28, %rd29;
	ld.global.f32 	%f1, [%rd30];
	shl.b32 	%r14, %r5, 1;
	mad.lo.s32 	%r15, %r9, %r14, %r9;
	add.s32 	%r16, %r15, %r10;
	mad.lo.s32 	%r17, %r16, %r14, %r16;
	add.s32 	%r18, %r17, %r8;
	mul.wide.s32 	%rd31, %r18, 4;
	add.s64 	%rd32, %rd27, %rd31;
	ld.global.f32 	%f2, [%rd32];
	mul.f32 	%f3, %f1, %f2;
	mul.wide.u32 	%rd33, %r11, 4;
	add.s64 	%rd34, %rd26, %rd33;
	ld.global.u32 	%r19, [%rd34];
	sub.s32 	%r20, %r19, %r5;
	add.s32 	%r21, %r20, %r9;
	add.s64 	%rd35, %rd25, %rd33;
	ld.global.u32 	%r22, [%rd35];
	sub.s32 	%r23, %r22, %r5;
	add.s32 	%r24, %r23, %r10;
	add.s64 	%rd36, %rd24, %rd33;
	ld.global.u32 	%r25, [%rd36];
	sub.s32 	%r26, %r25, %r5;
	add.s32 	%r27, %r26, %r8;
	mul.lo.s32 	%r28, %r7, %r6;
	mul.lo.s32 	%r29, %r21, %r28;
	mad.lo.s32 	%r30, %r24, %r6, %r29;
	add.s32 	%r31, %r30, %r27;
	mul.wide.s32 	%rd37, %r31, 4;
	add.s64 	%rd38, %rd22, %rd37;
	add.s64 	%rd39, %rd23, %rd33;
	ld.global.f32 	%f4, [%rd39];
	mul.f32 	%f5, %f3, %f4;
	atom.global.add.f32 	%f6, [%rd38], %f5;
	mul.wide.s32 	%rd40, %r6, 4;
	add.s64 	%rd41, %rd38, %rd40;
	add.s64 	%rd42, %rd21, %rd33;
	ld.global.f32 	%f7, [%rd42];
	mul.f32 	%f8, %f3, %f7;
	atom.global.add.f32 	%f9, [%rd41], %f8;
	add.s64 	%rd43, %rd20, %rd33;
	ld.global.f32 	%f10, [%rd43];
	mul.f32 	%f11, %f3, %f10;
	atom.global.add.f32 	%f12, [%rd38+4], %f11;
	add.s64 	%rd44, %rd19, %rd33;
	ld.global.f32 	%f13, [%rd44];
	mul.f32 	%f14, %f3, %f13;
	atom.global.add.f32 	%f15, [%rd41+4], %f14;
	mul.wide.s32 	%rd45, %r28, 4;
	add.s64 	%rd46, %rd38, %rd45;
	add.s64 	%rd47, %rd18, %rd33;
	ld.global.f32 	%f16, [%rd47];
	mul.f32 	%f17, %f3, %f16;
	atom.global.add.f32 	%f18, [%rd46], %f17;
	add.s64 	%rd48, %rd46, %rd40;
	add.s64 	%rd49, %rd17, %rd33;
	ld.global.f32 	%f19, [%rd49];
	mul.f32 	%f20, %f3, %f19;
	atom.global.add.f32 	%f21, [%rd48], %f20;
	add.s64 	%rd50, %rd16, %rd33;
	ld.global.f32 	%f22, [%rd50];
	mul.f32 	%f23, %f3, %f22;
	atom.global.add.f32 	%f24, [%rd46+4], %f23;
	add.s64 	%rd51, %rd15, %rd33;
	ld.global.f32 	%f25, [%rd51];
	mul.f32 	%f26, %f3, %f25;
	atom.global.add.f32 	%f27, [%rd48+4], %f26;
	ret;

}
	// .globl	_Z5solvePfS_S_S_fffffffiii
.visible .entry _Z5solvePfS_S_S_fffffffiii(
	.param .u64 .ptr .align 1 _Z5solvePfS_S_S_fffffffiii_param_0,
	.param .u64 .ptr .align 1 _Z5solvePfS_S_S_fffffffiii_param_1,
	.param .u64 .ptr .align 1 _Z5solvePfS_S_S_fffffffiii_param_2,
	.param .u64 .ptr .align 1 _Z5solvePfS_S_S_fffffffiii_param_3,
	.param .f32 _Z5solvePfS_S_S_fffffffiii_param_4,
	.param .f32 _Z5solvePfS_S_S_fffffffiii_param_5,
	.param .f32 _Z5solvePfS_S_S_fffffffiii_param_6,
	.param .f32 _Z5solvePfS_S_S_fffffffiii_param_7,
	.param .f32 _Z5solvePfS_S_S_fffffffiii_param_8,
	.param .f32 _Z5solvePfS_S_S_fffffffiii_param_9,
	.param .f32 _Z5solvePfS_S_S_fffffffiii_param_10,
	.param .u32 _Z5solvePfS_S_S_fffffffiii_param_11,
	.param .u32 _Z5solvePfS_S_S_fffffffiii_param_12,
	.param .u32 _Z5solvePfS_S_S_fffffffiii_param_13
)
{
	.local .align 4 .b8 	__local_depot1[28];
	.reg .b64 	%SP;
	.reg .b64 	%SPL;
	.reg .pred 	%p<51>;
	.reg .b32 	%r<189>;
	.reg .b32 	%f<150>;
	.reg .b64 	%rd<109>;
	.reg .b64 	%fd<9>;

	mov.u64 	%SPL, __local_depot1;
	ld.param.u64 	%rd34, [_Z5solvePfS_S_S_fffffffiii_param_1];
	ld.param.u64 	%rd33, [_Z5solvePfS_S_S_fffffffiii_param_3];
	ld.param.f32 	%f31, [_Z5solvePfS_S_S_fffffffiii_param_4];
	ld.param.f32 	%f32, [_Z5solvePfS_S_S_fffffffiii_param_5];
	ld.param.f32 	%f33, [_Z5solvePfS_S_S_fffffffiii_param_6];
	ld.param.f32 	%f34, [_Z5solvePfS_S_S_fffffffiii_param_7];
	ld.param.f32 	%f35, [_Z5solvePfS_S_S_fffffffiii_param_9];
	ld.param.f32 	%f36, [_Z5solvePfS_S_S_fffffffiii_param_10];
	ld.param.u32 	%r62, [_Z5solvePfS_S_S_fffffffiii_param_11];
	ld.param.u32 	%r65, [_Z5solvePfS_S_S_fffffffiii_param_12];
	ld.param.u32 	%r64, [_Z5solvePfS_S_S_fffffffiii_param_13];
	cvta.to.global.u64 	%rd1, %rd34;
	add.u64 	%rd2, %SPL, 0;
	mov.u32 	%r66, %tid.x;
	mov.u32 	%r67, %ctaid.x;
	mov.u32 	%r68, %ntid.x;
	mad.lo.s32 	%r1, %r67, %r68, %r66;
	mov.u32 	%r69, %tid.y;
	mov.u32 	%r70, %ctaid.y;
	mov.u32 	%r71, %ntid.y;
	mad.lo.s32 	%r2, %r70, %r71, %r69;
	mov.u32 	%r72, %tid.z;
	mov.u32 	%r73, %ctaid.z;
	mov.u32 	%r74, %ntid.z;
	mad.lo.s32 	%r75, %r73, %r74, %r72;
	setp.ge.s32 	%p3, %r1, %r62;
	setp.ge.s32 	%p4, %r75, %r65;
	or.pred  	%p5, %p3, %p4;
	setp.ge.s32 	%p6, %r2, %r64;
	or.pred  	%p7, %p5, %p6;
	@%p7 bra 	$L__BB1_39;
	cvta.to.global.u64 	%rd36, %rd33;
	mul.lo.s32 	%r4, %r62, %r2;
	mul.lo.s32 	%r5, %r4, %r65;
	mul.lo.s32 	%r6, %r62, %r75;
	add.s32 	%r7, %r6, %r1;
	add.s32 	%r8, %r7, %r5;
	cvt.rn.f32.s32 	%f37, %r1;
	fma.rn.f32 	%f1, %f31, %f37, %f34;
	cvt.rn.f32.u32 	%f38, %r75;
	fma.rn.f32 	%f2, %f33, %f38, %f35;
	mul.wide.s32 	%rd37, %r8, 4;
	add.s64 	%rd38, %rd36, %rd37;
	ld.global.f32 	%f3, [%rd38];
	setp.lt.s32 	%p9, %r1, 4;
	add.s32 	%r76, %r62, -4;
	setp.ge.s32 	%p10, %r1, %r76;
	or.pred  	%p11, %p9, %p10;
	setp.lt.u32 	%p12, %r2, 4;
	mov.pred 	%p50, 0;
	or.pred  	%p13, %p12, %p11;
	@%p13 bra 	$L__BB1_3;
	add.s32 	%r77, %r64, -4;
	setp.lt.s32 	%p50, %r2, %r77;
$L__BB1_3:
	setp.gt.u32 	%p14, %r75, 3;
	and.pred  	%p15, %p50, %p14;
	add.s32 	%r78, %r65, -4;
	setp.lt.s32 	%p16, %r75, %r78;
	and.pred  	%p17, %p15, %p16;
	@%p17 bra 	$L__BB1_5;
	add.s64 	%rd40, %rd1, %rd37;
	ld.global.f32 	%f148, [%rd40];
	mov.f32 	%f149, 0f00000000;
	bra.uni 	$L__BB1_38;
$L__BB1_5:
	cvt.s64.s32 	%rd41, %r5;
	cvt.s64.s32 	%rd42, %r6;
	cvt.s64.s32 	%rd43, %r1;
	add.s64 	%rd44, %rd43, %rd42;
	add.s64 	%rd45, %rd44, %rd41;
	shl.b64 	%rd46, %rd45, 2;
	add.s64 	%rd47, %rd1, %rd46;
	ld.global.f32 	%f40, [%rd47+4];
	ld.global.f32 	%f41, [%rd47+-4];
	sub.f32 	%f42, %f40, %f41;
	add.f32 	%f43, %f31, %f31;
	div.rn.f32 	%f44, %f42, %f43;
	add.s64 	%rd49, %rd1, %rd37;
	ld.global.f32 	%f148, [%rd49];
	add.f32 	%f45, %f148, %f148;
	sub.f32 	%f46, %f40, %f45;
	add.f32 	%f47, %f41, %f46;
	mul.f32 	%f48, %f31, %f31;
	div.rn.f32 	%f49, %f47, %f48;
	add.s32 	%r79, %r6, %r62;
	mul.wide.s32 	%rd50, %r62, 4;
	add.s64 	%rd51, %rd49, %rd50;
	ld.global.f32 	%f50, [%rd51];
	shl.b32 	%r80, %r62, 1;
	sub.s32 	%r81, %r79, %r80;
	add.s32 	%r82, %r81, %r1;
	add.s32 	%r83, %r82, %r5;
	mul.wide.s32 	%rd52, %r83, 4;
	add.s64 	%rd53, %rd1, %rd52;
	ld.global.f32 	%f51, [%rd53];
	sub.f32 	%f52, %f50, %f51;
	add.f32 	%f53, %f33, %f33;
	div.rn.f32 	%f6, %f52, %f53;
	sub.f32 	%f54, %f50, %f45;
	add.f32 	%f55, %f51, %f54;
	mul.f32 	%f56, %f33, %f33;
	div.rn.f32 	%f7, %f55, %f56;
	add.s32 	%r84, %r4, %r62;
	mad.lo.s32 	%r85, %r84, %r65, %r7;
	mul.wide.s32 	%rd54, %r85, 4;
	add.s64 	%rd55, %rd1, %rd54;
	ld.global.f32 	%f57, [%rd55];
	sub.f32 	%f58, %f57, %f45;
	sub.s32 	%r86, %r84, %r80;
	mad.lo.s32 	%r87, %r86, %r65, %r7;
	mul.wide.s32 	%rd56, %r87, 4;
	add.s64 	%rd57, %rd1, %rd56;
	ld.global.f32 	%f59, [%rd57];
	add.f32 	%f60, %f59, %f58;
	mul.f32 	%f61, %f32, %f32;
	div.rn.f32 	%f8, %f60, %f61;
	mov.f32 	%f62, 0f40000000;
	div.rn.f32 	%f63, %f62, %f1;
	fma.rn.f32 	%f9, %f63, %f44, %f49;
	mul.f32 	%f64, %f2, 0f3F22F983;
	cvt.rni.s32.f32 	%r188, %f64;
	cvt.rn.f32.s32 	%f65, %r188;
	fma.rn.f32 	%f66, %f65, 0fBFC90FDA, %f2;
	fma.rn.f32 	%f67, %f65, 0fB3A22168, %f66;
	fma.rn.f32 	%f147, %f65, 0fA7C234C5, %f67;
	abs.f32 	%f11, %f2;
	setp.ltu.f32 	%p18, %f11, 0f47CE4780;
	mov.u32 	%r176, %r188;
	mov.f32 	%f144, %f147;
	@%p18 bra 	$L__BB1_13;
	setp.neu.f32 	%p19, %f11, 0f7F800000;
	@%p19 bra 	$L__BB1_8;
	mov.f32 	%f70, 0f00000000;
	mul.rn.f32 	%f144, %f2, %f70;
	mov.b32 	%r176, 0;
	bra.uni 	$L__BB1_13;
$L__BB1_8:
	mov.b32 	%r10, %f2;
	shl.b32 	%r89, %r10, 8;
	or.b32  	%r11, %r89, -2147483648;
	mov.b64 	%rd99, 0;
	mov.b32 	%r173, 0;
	mov.u64 	%rd97, __cudart_i2opi_f;
	mov.u64 	%rd98, %rd2;
$L__BB1_9:
	.pragma "nounroll";
	ld.global.nc.u32 	%r90, [%rd97];
	mad.wide.u32 	%rd60, %r90, %r11, %rd99;
	shr.u64 	%rd99, %rd60, 32;
	st.local.u32 	[%rd98], %rd60;
	add.s32 	%r173, %r173, 1;
	add.s64 	%rd98, %rd98, 4;
	add.s64 	%rd97, %rd97, 4;
	setp.ne.s32 	%p20, %r173, 6;
	@%p20 bra 	$L__BB1_9;
	shr.u32 	%r91, %r10, 23;
	st.local.u32 	[%rd2+24], %rd99;
	and.b32  	%r14, %r91, 31;
	and.b32  	%r92, %r91, 224;
	add.s32 	%r93, %r92, -128;
	shr.u32 	%r94, %r93, 5;
	mul.wide.u32 	%rd61, %r94, 4;
	sub.s64 	%rd9, %rd2, %rd61;
	ld.local.u32 	%r174, [%rd9+24];
	ld.local.u32 	%r175, [%rd9+20];
	setp.eq.s32 	%p21, %r14, 0;
	@%p21 bra 	$L__BB1_12;
	shf.l.wrap.b32 	%r174, %r175, %r174, %r14;
	ld.local.u32 	%r95, [%rd9+16];
	shf.l.wrap.b32 	%r175, %r95, %r175, %r14;
$L__BB1_12:
	shr.u32 	%r96, %r174, 30;
	shf.l.wrap.b32 	%r97, %r175, %r174, 2;
	shl.b32 	%r98, %r175, 2;
	shr.u32 	%r99, %r97, 31;
	add.s32 	%r100, %r99, %r96;
	neg.s32 	%r101, %r100;
	setp.lt.s32 	%p22, %r10, 0;
	selp.b32 	%r176, %r101, %r100, %p22;
	xor.b32  	%r102, %r97, %r10;
	shr.s32 	%r103, %r97, 31;
	xor.b32  	%r104, %r103, %r97;
	xor.b32  	%r105, %r103, %r98;
	cvt.u64.u32 	%rd62, %r104;
	shl.b64 	%rd63, %rd62, 32;
	cvt.u64.u32 	%rd64, %r105;
	or.b64  	%rd65, %rd63, %rd64;
	cvt.rn.f64.s64 	%fd1, %rd65;
	mul.f64 	%fd2, %fd1, 0d3BF921FB54442D19;
	cvt.rn.f32.f64 	%f68, %fd2;
	neg.f32 	%f69, %f68;
	setp.lt.s32 	%p23, %r102, 0;
	selp.f32 	%f144, %f69, %f68, %p23;
$L__BB1_13:
	setp.ltu.f32 	%p24, %f11, 0f47CE4780;
	add.s32 	%r107, %r176, 1;
	mul.rn.f32 	%f71, %f144, %f144;
	and.b32  	%r108, %r176, 1;
	setp.eq.b32 	%p25, %r108, 1;
	selp.f32 	%f72, %f144, 0f3F800000, %p25;
	fma.rn.f32 	%f73, %f71, %f72, 0f00000000;
	fma.rn.f32 	%f74, %f71, 0f37CBAC00, 0fBAB607ED;
	selp.f32 	%f75, 0fB94D4153, %f74, %p25;
	selp.f32 	%f76, 0f3C0885E4, 0f3D2AAABB, %p25;
	fma.rn.f32 	%f77, %f75, %f71, %f76;
	selp.f32 	%f78, 0fBE2AAAA8, 0fBEFFFFFF, %p25;
	fma.rn.f32 	%f79, %f77, %f71, %f78;
	fma.rn.f32 	%f80, %f79, %f73, %f72;
	and.b32  	%r109, %r107, 2;
	setp.eq.s32 	%p26, %r109, 0;
	mov.f32 	%f81, 0f00000000;
	sub.f32 	%f82, %f81, %f80;
	selp.f32 	%f15, %f80, %f82, %p26;
	mul.f32 	%f16, %f1, %f1;
	mov.u32 	%r180, %r188;
	mov.f32 	%f145, %f147;
	@%p24 bra 	$L__BB1_21;
	setp.neu.f32 	%p27, %f11, 0f7F800000;
	@%p27 bra 	$L__BB1_16;
	mov.f32 	%f85, 0f00000000;
	mul.rn.f32 	%f145, %f2, %f85;
	mov.b32 	%r180, 0;
	bra.uni 	$L__BB1_21;
$L__BB1_16:
	mov.b32 	%r23, %f2;
	shl.b32 	%r111, %r23, 8;
	or.b32  	%r24, %r111, -2147483648;
	mov.b64 	%rd102, 0;
	mov.b32 	%r177, 0;
	mov.u64 	%rd100, __cudart_i2opi_f;
	mov.u64 	%rd101, %rd2;
$L__BB1_17:
	.pragma "nounroll";
	ld.global.nc.u32 	%r112, [%rd100];
	mad.wide.u32 	%rd68, %r112, %r24, %rd102;
	shr.u64 	%rd102, %rd68, 32;
	st.local.u32 	[%rd101], %rd68;
	add.s32 	%r177, %r177, 1;
	add.s64 	%rd101, %rd101, 4;
	add.s64 	%rd100, %rd100, 4;
	setp.ne.s32 	%p28, %r177, 6;
	@%p28 bra 	$L__BB1_17;
	shr.u32 	%r113, %r23, 23;
	st.local.u32 	[%rd2+24], %rd102;
	and.b32  	%r27, %r113, 31;
	and.b32  	%r114, %r113, 224;
	add.s32 	%r115, %r114, -128;
	shr.u32 	%r116, %r115, 5;
	mul.wide.u32 	%rd69, %r116, 4;
	sub.s64 	%rd16, %rd2, %rd69;
	ld.local.u32 	%r178, [%rd16+24];
	ld.local.u32 	%r179, [%rd16+20];
	setp.eq.s32 	%p29, %r27, 0;
	@%p29 bra 	$L__BB1_20;
	shf.l.wrap.b32 	%r178, %r179, %r178, %r27;
	ld.local.u32 	%r117, [%rd16+16];
	shf.l.wrap.b32 	%r179, %r117, %r179, %r27;
$L__BB1_20:
	shr.u32 	%r118, %r178, 30;
	shf.l.wrap.b32 	%r119, %r179, %r178, 2;
	shl.b32 	%r120, %r179, 2;
	shr.u32 	%r121, %r119, 31;
	add.s32 	%r122, %r121, %r118;
	neg.s32 	%r123, %r122;
	setp.lt.s32 	%p30, %r23, 0;
	selp.b32 	%r180, %r123, %r122, %p30;
	xor.b32  	%r124, %r119, %r23;
	shr.s32 	%r125, %r119, 31;
	xor.b32  	%r126, %r125, %r119;
	xor.b32  	%r127, %r125, %r120;
	cvt.u64.u32 	%rd70, %r126;
	shl.b64 	%rd71, %rd70, 32;
	cvt.u64.u32 	%rd72, %r127;
	or.b64  	%rd73, %rd71, %rd72;
	cvt.rn.f64.s64 	%fd3, %rd73;
	mul.f64 	%fd4, %fd3, 0d3BF921FB54442D19;
	cvt.rn.f32.f64 	%f83, %fd4;
	neg.f32 	%f84, %f83;
	setp.lt.s32 	%p31, %r124, 0;
	selp.f32 	%f145, %f84, %f83, %p31;
$L__BB1_21:
	setp.ltu.f32 	%p32, %f11, 0f47CE4780;
	mul.rn.f32 	%f86, %f145, %f145;
	and.b32  	%r129, %r180, 1;
	setp.eq.b32 	%p33, %r129, 1;
	selp.f32 	%f87, 0f3F800000, %f145, %p33;
	fma.rn.f32 	%f88, %f86, %f87, 0f00000000;
	fma.rn.f32 	%f89, %f86, 0f37CBAC00, 0fBAB607ED;
	selp.f32 	%f90, %f89, 0fB94D4153, %p33;
	selp.f32 	%f91, 0f3D2AAABB, 0f3C0885E4, %p33;
	fma.rn.f32 	%f92, %f90, %f86, %f91;
	selp.f32 	%f93, 0fBEFFFFFF, 0fBE2AAAA8, %p33;
	fma.rn.f32 	%f94, %f92, %f86, %f93;
	fma.rn.f32 	%f95, %f94, %f88, %f87;
	and.b32  	%r130, %r180, 2;
	setp.eq.s32 	%p34, %r130, 0;
	mov.f32 	%f96, 0f00000000;
	sub.f32 	%f97, %f96, %f95;
	selp.f32 	%f98, %f95, %f97, %p34;
	mul.f32 	%f99, %f16, %f98;
	div.rn.f32 	%f100, %f15, %f99;
	fma.rn.f32 	%f101, %f6, %f100, %f9;
	rcp.rn.f32 	%f102, %f16;
	fma.rn.f32 	%f20, %f102, %f7, %f101;
	mov.u32 	%r184, %r188;
	mov.f32 	%f146, %f147;
	@%p32 bra 	$L__BB1_29;
	setp.neu.f32 	%p35, %f11, 0f7F800000;
	@%p35 bra 	$L__BB1_24;
	mov.f32 	%f105, 0f00000000;
	mul.rn.f32 	%f146, %f2, %f105;
	mov.b32 	%r184, 0;
	bra.uni 	$L__BB1_29;
$L__BB1_24:
	mov.b32 	%r36, %f2;
	shl.b32 	%r132, %r36, 8;
	or.b32  	%r37, %r132, -2147483648;
	mov.b64 	%rd105, 0;
	mov.b32 	%r181, 0;
	mov.u64 	%rd103, __cudart_i2opi_f;
	mov.u64 	%rd104, %rd2;
$L__BB1_25:
	.pragma "nounroll";
	ld.global.nc.u32 	%r133, [%rd103];
	mad.wide.u32 	%rd76, %r133, %r37, %rd105;
	shr.u64 	%rd105, %rd76, 32;
	st.local.u32 	[%rd104], %rd76;
	add.s32 	%r181, %r181, 1;
	add.s64 	%rd104, %rd104, 4;
	add.s64 	%rd103, %rd103, 4;
	setp.ne.s32 	%p36, %r181, 6;
	@%p36 bra 	$L__BB1_25;
	shr.u32 	%r134, %r36, 23;
	st.local.u32 	[%rd2+24], %rd105;
	and.b32  	%r40, %r134, 31;
	and.b32  	%r135, %r134, 224;
	add.s32 	%r136, %r135, -128;
	shr.u32 	%r137, %r136, 5;
	mul.wide.u32 	%rd77, %r137, 4;
	sub.s64 	%rd23, %rd2, %rd77;
	ld.local.u32 	%r182, [%rd23+24];
	ld.local.u32 	%r183, [%rd23+20];
	setp.eq.s32 	%p37, %r40, 0;
	@%p37 bra 	$L__BB1_28;
	shf.l.wrap.b32 	%r182, %r183, %r182, %r40;
	ld.local.u32 	%r138, [%rd23+16];
	shf.l.wrap.b32 	%r183, %r138, %r183, %r40;
$L__BB1_28:
	shr.u32 	%r139, %r182, 30;
	shf.l.wrap.b32 	%r140, %r183, %r182, 2;
	shl.b32 	%r141, %r183, 2;
	shr.u32 	%r142, %r140, 31;
	add.s32 	%r143, %r142, %r139;
	neg.s32 	%r144, %r143;
	setp.lt.s32 	%p38, %r36, 0;
	selp.b32 	%r184, %r144, %r143, %p38;
	xor.b32  	%r145, %r140, %r36;
	shr.s32 	%r146, %r140, 31;
	xor.b32  	%r147, %r146, %r140;
	xor.b32  	%r148, %r146, %r141;
	cvt.u64.u32 	%rd78, %r147;
	shl.b64 	%rd79, %rd78, 32;
	cvt.u64.u32 	%rd80, %r148;
	or.b64  	%rd81, %rd79, %rd80;
	cvt.rn.f64.s64 	%fd5, %rd81;
	mul.f64 	%fd6, %fd5, 0d3BF921FB54442D19;
	cvt.rn.f32.f64 	%f103, %fd6;
	neg.f32 	%f104, %f103;
	setp.lt.s32 	%p39, %r145, 0;
	selp.f32 	%f146, %f104, %f103, %p39;
$L__BB1_29:
	setp.ltu.f32 	%p40, %f11, 0f47CE4780;
	mul.rn.f32 	%f106, %f146, %f146;
	and.b32  	%r150, %r184, 1;
	setp.eq.b32 	%p41, %r150, 1;
	selp.f32 	%f107, 0f3F800000, %f146, %p41;
	fma.rn.f32 	%f108, %f106, %f107, 0f00000000;
	fma.rn.f32 	%f109, %f106, 0f37CBAC00, 0fBAB607ED;
	selp.f32 	%f110, %f109, 0fB94D4153, %p41;
	selp.f32 	%f111, 0f3D2AAABB, 0f3C0885E4, %p41;
	fma.rn.f32 	%f112, %f110, %f106, %f111;
	selp.f32 	%f113, 0fBEFFFFFF, 0fBE2AAAA8, %p41;
	fma.rn.f32 	%f114, %f112, %f106, %f113;
	fma.rn.f32 	%f115, %f114, %f108, %f107;
	and.b32  	%r151, %r184, 2;
	setp.eq.s32 	%p42, %r151, 0;
	mov.f32 	%f116, 0f00000000;
	sub.f32 	%f117, %f116, %f115;
	selp.f32 	%f118, %f115, %f117, %p42;
	mul.f32 	%f24, %f16, %f118;
	@%p40 bra 	$L__BB1_37;
	setp.neu.f32 	%p43, %f11, 0f7F800000;
	@%p43 bra 	$L__BB1_32;
	mov.f32 	%f121, 0f00000000;
	mul.rn.f32 	%f147, %f2, %f121;
	mov.b32 	%r188, 0;
	bra.uni 	$L__BB1_37;
$L__BB1_32:
	mov.b32 	%r49, %f2;
	shl.b32 	%r153, %r49, 8;
	or.b32  	%r50, %r153, -2147483648;
	mov.b64 	%rd108, 0;
	mov.b32 	%r185, 0;
	mov.u64 	%rd106, __cudart_i2opi_f;
	mov.u64 	%rd107, %rd2;
$L__BB1_33:
	.pragma "nounroll";
	ld.global.nc.u32 	%r154, [%rd106];
	mad.wide.u32 	%rd84, %r154, %r50, %rd108;
	shr.u64 	%rd108, %rd84, 32;
	st.local.u32 	[%rd107], %rd84;
	add.s32 	%r185, %r185, 1;
	add.s64 	%rd107, %rd107, 4;
	add.s64 	%rd106, %rd106, 4;
	setp.ne.s32 	%p44, %r185, 6;
	@%p44 bra 	$L__BB1_33;
	shr.u32 	%r155, %r49, 23;
	st.local.u32 	[%rd2+24], %rd108;
	and.b32  	%r53, %r155, 31;
	and.b32  	%r156, %r155, 224;
	add.s32 	%r157, %r156, -128;
	shr.u32 	%r158, %r157, 5;
	mul.wide.u32 	%rd85, %r158, 4;
	sub.s64 	%rd30, %rd2, %rd85;
	ld.local.u32 	%r186, [%rd30+24];
	ld.local.u32 	%r187, [%rd30+20];
	setp.eq.s32 	%p45, %r53, 0;
	@%p45 bra 	$L__BB1_36;
	shf.l.wrap.b32 	%r186, %r187, %r186, %r53;
	ld.local.u32 	%r159, [%rd30+16];
	shf.l.wrap.b32 	%r187, %r159, %r187, %r53;
$L__BB1_36:
	shr.u32 	%r160, %r186, 30;
	shf.l.wrap.b32 	%r161, %r187, %r186, 2;
	shl.b32 	%r162, %r187, 2;
	shr.u32 	%r163, %r161, 31;
	add.s32 	%r164, %r163, %r160;
	neg.s32 	%r165, %r164;
	setp.lt.s32 	%p46, %r49, 0;
	selp.b32 	%r188, %r165, %r164, %p46;
	xor.b32  	%r166, %r161, %r49;
	shr.s32 	%r167, %r161, 31;
	xor.b32  	%r168, %r167, %r161;
	xor.b32  	%r169, %r167, %r162;
	cvt.u64.u32 	%rd86, %r168;
	shl.b64 	%rd87, %rd86, 32;
	cvt.u64.u32 	%rd88, %r169;
	or.b64  	%rd89, %rd87, %rd88;
	cvt.rn.f64.s64 	%fd7, %rd89;
	mul.f64 	%fd8, %fd7, 0d3BF921FB54442D19;
	cvt.rn.f32.f64 	%f119, %fd8;
	neg.f32 	%f120, %f119;
	setp.lt.s32 	%p47, %r166, 0;
	selp.f32 	%f147, %f120, %f119, %p47;
$L__BB1_37:
	mul.rn.f32 	%f122, %f147, %f147;
	and.b32  	%r171, %r188, 1;
	setp.eq.b32 	%p48, %r171, 1;
	selp.f32 	%f123, 0f3F800000, %f147, %p48;
	fma.rn.f32 	%f124, %f122, %f123, 0f00000000;
	fma.rn.f32 	%f125, %f122, 0f37CBAC00, 0fBAB607ED;
	selp.f32 	%f126, %f125, 0fB94D4153, %p48;
	selp.f32 	%f127, 0f3D2AAABB, 0f3C0885E4, %p48;
	fma.rn.f32 	%f128, %f126, %f122, %f127;
	selp.f32 	%f129, 0fBEFFFFFF, 0fBE2AAAA8, %p48;
	fma.rn.f32 	%f130, %f128, %f122, %f129;
	fma.rn.f32 	%f131, %f130, %f124, %f123;
	and.b32  	%r172, %r188, 2;
	setp.eq.s32 	%p49, %r172, 0;
	mov.f32 	%f132, 0f00000000;
	sub.f32 	%f133, %f132, %f131;
	selp.f32 	%f134, %f131, %f133, %p49;
	mul.f32 	%f135, %f24, %f134;
	rcp.rn.f32 	%f136, %f135;
	fma.rn.f32 	%f149, %f8, %f136, %f20;
$L__BB1_38:
	ld.param.u64 	%rd96, [_Z5solvePfS_S_S_fffffffiii_param_2];
	ld.param.u64 	%rd95, [_Z5solvePfS_S_S_fffffffiii_param_0];
	mul.f32 	%f137, %f36, %f36;
	mul.f32 	%f138, %f3, %f3;
	mul.f32 	%f139, %f137, %f138;
	add.f32 	%f140, %f148, %f148;
	fma.rn.f32 	%f141, %f139, %f149, %f140;
	cvta.to.global.u64 	%rd90, %rd96;
	add.s64 	%rd92, %rd90, %rd37;
	ld.global.f32 	%f142, [%rd92];
	sub.f32 	%f143, %f141, %f142;
	cvta.to.global.u64 	%rd93, %rd95;
	add.s64 	%rd94, %rd93, %rd37;
	st.global.f32 	[%rd94], %f143;
$L__BB1_39:
	ret;

}
	// .globl	_Z5shiftPfS_S_iii
.visible .entry _Z5shiftPfS_S_iii(
	.param .u64 .ptr .align 1 _Z5shiftPfS_S_iii_param_0,
	.param .u64 .ptr .align 1 _Z5shiftPfS_S_iii_param_1,
	.param .u64 .ptr .align 1 _Z5shiftPfS_S_iii_param_2,
	.param .u32 _Z5shiftPfS_S_iii_param_3,
	.param .u32 _Z5shiftPfS_S_iii_param_4,
	.param .u32 _Z5shiftPfS_S_iii_param_5
)
{
	.reg .pred 	%p<6>;
	.reg .b32 	%r<20>;
	.reg .b32 	%f<3>;
	.reg .b64 	%rd<11>;

	ld.param.u64 	%rd1, [_Z5shiftPfS_S_iii_param_0];
	ld.param.u64 	%rd2, [_Z5shiftPfS_S_iii_param_1];
	ld.param.u64 	%rd3, [_Z5shiftPfS_S_iii_param_2];
	ld.param.u32 	%r4, [_Z5shiftPfS_S_iii_param_3];
	ld.param.u32 	%r6, [_Z5shiftPfS_S_iii_param_4];
	ld.param.u32 	%r5, [_Z5shiftPfS_S_iii_param_5];
	mov.u32 	%r8, %tid.x;
	mov.u32 	%r9, %ctaid.x;
	mov.u32 	%r10, %ntid.x;
	mad.lo.s32 	%r1, %r9, %r10, %r8;
	mov.u32 	%r11, %tid.y;
	mov.u32 	%r12, %ctaid.y;
	mov.u32 	%r13, %ntid.y;
	mad.lo.s32 	%r14, %r12, %r13, %r11;
	mov.u32 	%r15, %tid.z;
	mov.u32 	%r16, %ctaid.z;
	mov.u32 	%r17, %ntid.z;
	mad.lo.s32 	%r3, %r16, %r17, %r15;
	setp.ge.s32 	%p1, %r1, %r4;
	setp.ge.s32 	%p2, %r14, %r6;
	or.pred  	%p3, %p1, %p2;
	setp.ge.s32 	%p4, %r3, %r5;
	or.pred  	%p5, %p3, %p4;
	@%p5 bra 	$L__BB2_2;
	cvta.to.global.u64 	%rd4, %rd2;
	cvta.to.global.u64 	%rd5, %rd3;
	cvta.to.global.u64 	%rd6, %rd1;
	mad.lo.s32 	%r18, %r5, %r14, %r3;
	mad.lo.s32 	%r19, %r18, %r4, %r1;
	mul.wide.s32 	%rd7, %r19, 4;
	add.s64 	%rd8, %rd4, %rd7;
	ld.global.f32 	%f1, [%rd8];
	add.s64 	%rd9, %rd5, %rd7;
	st.global.f32 	[%rd9], %f1;
	add.s64 	%rd10, %rd6, %rd7;
	ld.global.f32 	%f2, [%rd10];
	st.global.f32 	[%rd8], %f2;
$L__BB2_2:
	ret;

}
	// .globl	_Z18lint3d_extract_gpuPfiiiiiS_PiS0_S0_S_S_S_S_S_S_S_S_
.visible .entry _Z18lint3d_extract_gpuPfiiiiiS_PiS0_S0_S_S_S_S_S_S_S_S_(
	.param .u64 .ptr .align 1 _Z18lint3d_extract_gpuPfiiiiiS_PiS0_S0_S_S_S_S_S_S_S_S__param_0,
	.param .u32 _Z18lint3d_extract_gpuPfiiiiiS_PiS0_S0_S_S_S_S_S_S_S_S__param_1,
	.param .u32 _Z18lint3d_extract_gpuPfiiiiiS_PiS0_S0_S_S_S_S_S_S_S_S__param_2,
	.param .u32 _Z18lint3d_extract_gpuPfiiiiiS_PiS0_S0_S_S_S_S_S_S_S_S__param_3,
	.param .u32 _Z18lint3d_extract_gpuPfiiiiiS_PiS0_S0_S_S_S_S_S_S_S_S__param_4,
	.param .u32 _Z18lint3d_extract_gpuPfiiiiiS_PiS0_S0_S_S_S_S_S_S_S_S__param_5,
	.param .u64 .ptr .align 1 _Z18lint3d_extract_gpuPfiiiiiS_PiS0_S0_S_S_S_S_S_S_S_S__param_6,
	.param .u64 .ptr .align 1 _Z18lint3d_extract_gpuPfiiiiiS_PiS0_S0_S_S_S_S_S_S_S_S__param_7,
	.param .u64 .ptr .align 1 _Z18lint3d_extract_gpuPfiiiiiS_PiS0_S0_S_S_S_S_S_S_S_S__param_8,
	.param .u64 .ptr .align 1 _Z18lint3d_extract_gpuPfiiiiiS_PiS0_S0_S_S_S_S_S_S_S_S__param_9,
	.param .u64 .ptr .align 1 _Z18lint3d_extract_gpuPfiiiiiS_PiS0_S0_S_S_S_S_S_S_S_S__param_10,
	.param .u64 .ptr .align 1 _Z18lint3d_extract_gpuPfiiiiiS_PiS0_S0_S_S_S_S_S_S_S_S__param_11,
	.param .u64 .ptr .align 1 _Z18lint3d_extract_gpuPfiiiiiS_PiS0_S0_S_S_S_S_S_S_S_S__param_12,
	.param .u64 .ptr .align 1 _Z18lint3d_extract_gpuPfiiiiiS_PiS0_S0_S_S_S_S_S_S_S_S__param_13,
	.param .u64 .ptr .align 1 _Z18lint3d_extract_gpuPfiiiiiS_PiS0_S0_S_S_S_S_S_S_S_S__param_14,
	.param .u64 .ptr .align 1 _Z18lint3d_extract_gpuPfiiiiiS_PiS0_S0_S_S_S_S_S_S_S_S__param_15,
	.param .u64 .ptr .align 1 _Z18lint3d_extract_gpuPfiiiiiS_PiS0_S0_S_S_S_S_S_S_S_S__param_16,
	.param .u64 .ptr .align 1 _Z18lint3d_extract_gpuPfiiiiiS_PiS0_S0_S_S_S_S_S_S_S_S__param_17
)
{
	.reg .pred 	%p<2>;
	.reg .b32 	%r<18>;
	.reg .b32 	%f<25>;
	.reg .b64 	%rd<54>;

	ld.param.u32 	%r5, [_Z18lint3d_extract_gpuPfiiiiiS_PiS0_S0_S_S_S_S_S_S_S_S__param_1];
	ld.param.u32 	%r6, [_Z18lint3d_extract_gpuPfiiiiiS_PiS0_S0_S_S_S_S_S_S_S_S__param_2];
	ld.param.u32 	%r3, [_Z18lint3d_extract_gpuPfiiiiiS_PiS0_S0_S_S_S_S_S_S_S_S__param_3];
	ld.param.u32 	%r4, [_Z18lint3d_extract_gpuPfiiiiiS_PiS0_S0_S_S_S_S_S_S_S_S__param_5];
	ld.param.u64 	%rd2, [_Z18lint3d_extract_gpuPfiiiiiS_PiS0_S0_S_S_S_S_S_S_S_S__param_6];
	ld.param.u64 	%rd3, [_Z18lint3d_extract_gpuPfiiiiiS_PiS0_S0_S_S_S_S_S_S_S_S__param_7];
	ld.param.u64 	%rd6, [_Z18lint3d_extract_gpuPfiiiiiS_PiS0_S0_S_S_S_S_S_S_S_S__param_10];
	ld.param.u64 	%rd7, [_Z18lint3d_extract_gpuPfiiiiiS_PiS0_S0_S_S_S_S_S_S_S_S__param_11];
	ld.param.u64 	%rd8, [_Z18lint3d_extract_gpuPfiiiiiS_PiS0_S0_S_S_S_S_S_S_S_S__param_12];
	ld.param.u64 	%rd9, [_Z18lint3d_extract_gpuPfiiiiiS_PiS0_S0_S_S_S_S_S_S_S_S__param_13];
	ld.param.u64 	%rd11, [_Z18lint3d_extract_gpuPfiiiiiS_PiS0_S0_S_S_S_S_S_S_S_S__param_15];
	mov.u32 	%r7, %tid.x;
	mov.u32 	%r8, %ctaid.x;
	mov.u32 	%r9, %ntid.x;
	mad.lo.s32 	%r1, %r8, %r9, %r7;
	mul.lo.s32 	%r2, %r6, %r5;
	setp.ge.s32 	%p1, %r1, %r6;
	@%p1 bra 	$L__BB3_2;
	ld.param.u64 	%rd53, [_Z18lint3d_extract_gpuPfiiiiiS_PiS0_S0_S_S_S_S_S_S_S_S__param_17];
	ld.param.u64 	%rd52, [_Z18lint3d_extract_gpuPfiiiiiS_PiS0_S0_S_S_S_S_S_S_S_S__param_16];
	ld.param.u64 	%rd51, [_Z18lint3d_extract_gpuPfiiiiiS_PiS0_S0_S_S_S_S_S_S_S_S__param_14];
	ld.param.u64 	%rd50, [_Z18lint3d_extract_gpuPfiiiiiS_PiS0_S0_S_S_S_S_S_S_S_S__param_9];
	ld.param.u64 	%rd49, [_Z18lint3d_extract_gpuPfiiiiiS_PiS0_S0_S_S_S_S_S_S_S_S__param_8];
	ld.param.u64 	%rd48, [_Z18lint3d_extract_gpuPfiiiiiS_PiS0_S0_S_S_S_S_S_S_S_S__param_0];
	cvta.to.global.u64 	%rd14, %rd49;
	cvta.to.global.u64 	%rd15, %rd50;
	cvta.to.global.u64 	%rd16, %rd3;
	cvta.to.global.u64 	%rd17, %rd2;
	cvta.to.global.u64 	%rd18, %rd6;
	cvta.to.global.u64 	%rd19, %rd7;
	cvta.to.global.u64 	%rd20, %rd8;
	cvta.to.global.u64 	%rd21, %rd9;
	cvta.to.global.u64 	%rd22, %rd51;
	cvta.to.global.u64 	%rd23, %rd11;
	cvta.to.global.u64 	%rd24, %rd52;
	cvta.to.global.u64 	%rd25, %rd53;
	cvta.to.global.u64 	%rd26, %rd48;
	mul.wide.s32 	%rd27, %r1, 4;
	add.s64 	%rd28, %rd14, %rd27;
	ld.global.u32 	%r10, [%rd28];
	mul.lo.s32 	%r11, %r4, %r3;
	add.s64 	%rd29, %rd15, %rd27;
	ld.global.u32 	%r12, [%rd29];
	mul.lo.s32 	%r13, %r12, %r3;
	mad.lo.s32 	%r14, %r11, %r10, %r13;
	add.s64 	%rd30, %rd16, %rd27;
	ld.global.u32 	%r15, [%rd30];
	add.s32 	%r16, %r14, %r15;
	mul.wide.s32 	%rd31, %r16, 4;
	add.s64 	%rd32, %rd17, %rd31;
	ld.global.f32 	%f1, [%rd32];
	add.s64 	%rd33, %rd18, %rd27;
	ld.global.f32 	%f2, [%rd33];
	mul.wide.s32 	%rd34, %r3, 4;
	add.s64 	%rd35, %rd32, %rd34;
	ld.global.f32 	%f3, [%rd35];
	add.s64 	%rd36, %rd19, %rd27;
	ld.global.f32 	%f4, [%rd36];
	mul.f32 	%f5, %f3, %f4;
	fma.rn.f32 	%f6, %f1, %f2, %f5;
	ld.global.f32 	%f7, [%rd32+4];
	add.s64 	%rd37, %rd20, %rd27;
	ld.global.f32 	%f8, [%rd37];
	fma.rn.f32 	%f9, %f7, %f8, %f6;
	ld.global.f32 	%f10, [%rd35+4];
	add.s64 	%rd38, %rd21, %rd27;
	ld.global.f32 	%f11, [%rd38];
	fma.rn.f32 	%f12, %f10, %f11, %f9;
	mul.wide.s32 	%rd39, %r11, 4;
	add.s64 	%rd40, %rd32, %rd39;
	ld.global.f32 	%f13, [%rd40];
	add.s64 	%rd41, %rd22, %rd27;
	ld.global.f32 	%f14, [%rd41];
	fma.rn.f32 	%f15, %f13, %f14, %f12;
	add.s64 	%rd42, %rd40, %rd34;
	ld.global.f32 	%f16, [%rd42];
	add.s64 	%rd43, %rd23, %rd27;
	ld.global.f32 	%f17, [%rd43];
	fma.rn.f32 	%f18, %f16, %f17, %f15;
	ld.global.f32 	%f19, [%rd40+4];
	add.s64 	%rd44, %rd24, %rd27;
	ld.global.f32 	%f20, [%rd44];
	fma.rn.f32 	%f21, %f19, %f20, %f18;
	ld.global.f32 	%f22, [%rd42+4];
	add.s64 	%rd45, %rd25, %rd27;
	ld.global.f32 	%f23, [%rd45];
	fma.rn.f32 	%f24, %f22, %f23, %f21;
	add.s32 	%r17, %r2, %r1;
	mul.wide.s32 	%rd46, %r17, 4;
	add.s64 	%rd47, %rd26, %rd46;
	st.global.f32 	[%rd47], %f24;
$L__BB3_2:
	ret;

}
	// .globl	_Z8freeSurfPfiiii
.visible .entry _Z8freeSurfPfiiii(
	.param .u64 .ptr .align 1 _Z8freeSurfPfiiii_param_0,
	.param .u32 _Z8freeSurfPfiiii_param_1,
	.param .u32 _Z8freeSurfPfiiii_param_2,
	.param .u32 _Z8freeSurfPfiiii_param_3,
	.param .u32 _Z8freeSurfPfiiii_param_4
)
{
	.reg .pred 	%p<6>;
	.reg .b32 	%r<25>;
	.reg .b64 	%rd<5>;

	ld.param.u64 	%rd1, [_Z8freeSurfPfiiii_param_0];
	ld.param.u32 	%r4, [_Z8freeSurfPfiiii_param_1];
	ld.param.u32 	%r6, [_Z8freeSurfPfiiii_param_2];
	ld.param.u32 	%r7, [_Z8freeSurfPfiiii_param_3];
	ld.param.u32 	%r8, [_Z8freeSurfPfiiii_param_4];
	mov.u32 	%r9, %tid.x;
	mov.u32 	%r10, %ctaid.x;
	mov.u32 	%r11, %ntid.x;
	mad.lo.s32 	%r12, %r10, %r11, %r9;
	mov.u32 	%r13, %tid.y;
	mov.u32 	%r14, %ctaid.y;
	mov.u32 	%r15, %ntid.y;
	mad.lo.s32 	%r2, %r14, %r15, %r13;
	mov.u32 	%r16, %tid.z;
	mov.u32 	%r17, %ctaid.z;
	mov.u32 	%r18, %ntid.z;
	mad.lo.s32 	%r19, %r17, %r18, %r16;
	setp.ge.s32 	%p1, %r2, %r6;
	setp.ge.s32 	%p2, %r19, %r7;
	or.pred  	%p3, %p1, %p2;
	sub.s32 	%r20, %r4, %r8;
	setp.le.s32 	%p4, %r12, %r20;
	or.pred  	%p5, %p3, %p4;
	@%p5 bra 	$L__BB4_2;
	cvta.to.global.u64 	%rd2, %rd1;
	mad.lo.s32 	%r22, %r7, %r2, %r19;
	mad.lo.s32 	%r23, %r22, %r4, %r12;
	mul.wide.s32 	%rd3, %r23, 4;
	add.s64 	%rd4, %rd2, %rd3;
	mov.b32 	%r24, 0;
	st.global.u32 	[%rd4], %r24;
$L__BB4_2:
	ret;

}
	// .globl	_Z12spongeKernelPfiiii
.visible .entry _Z12spongeKernelPfiiii(
	.param .u64 .ptr .align 1 _Z12spongeKernelPfiiii_param_0,
	.param .u32 _Z12spongeKernelPfiiii_param_1,
	.param .u32 _Z12spongeKernelPfiiii_param_2,
	.param .u32 _Z12spongeKernelPfiiii_param_3,
	.param .u32 _Z12spongeKernelPfiiii_param_4
)
{
	.reg .pred 	%p<57>;
	.reg .b32 	%r<112>;
	.reg .b32 	%f<9>;
	.reg .b64 	%rd<5>;
	.reg .b64 	%fd<119>;

	ld.param.u64 	%rd2, [_Z12spongeKernelPfiiii_param_0];
	ld.param.u32 	%r22, [_Z12spongeKernelPfiiii_param_1];
	ld.param.u32 	%r26, [_Z12spongeKernelPfiiii_param_2];
	ld.param.u32 	%r24, [_Z12spongeKernelPfiiii_param_3];
	ld.param.u32 	%r25, [_Z12spongeKernelPfiiii_param_4];
	mov.u32 	%r27, %tid.x;
	mov.u32 	%r28, %ctaid.x;
	mov.u32 	%r29, %ntid.x;
	mad.lo.s32 	%r1, %r28, %r29, %r27;
	mov.u32 	%r30, %tid.y;
	mov.u32 	%r31, %ctaid.y;
	mov.u32 	%r32, %ntid.y;
	mad.lo.s32 	%r33, %r31, %r32, %r30;
	mov.u32 	%r34, %tid.z;
	mov.u32 	%r35, %ctaid.z;
	mov.u32 	%r36, %ntid.z;
	mad.lo.s32 	%r3, %r35, %r36, %r34;
	setp.ge.s32 	%p1, %r1, %r22;
	setp.ge.s32 	%p2, %r33, %r26;
	or.pred  	%p3, %p1, %p2;
	setp.ge.s32 	%p4, %r3, %r24;
	or.pred  	%p5, %p3, %p4;
	@%p5 bra 	$L__BB5_26;
	cvta.to.global.u64 	%rd3, %rd2;
	mad.lo.s32 	%r37, %r24, %r33, %r3;
	mad.lo.s32 	%r38, %r37, %r22, %r1;
	min.s32 	%r39, %r1, %r33;
	mul.wide.s32 	%rd4, %r38, 4;
	add.s64 	%rd1, %rd3, %rd4;
	min.s32 	%r40, %r3, %r39;
	setp.ge.s32 	%p6, %r40, %r25;
	@%p6 bra 	$L__BB5_15;
	setp.le.s32 	%p7, %r25, %r1;
	@%p7 bra 	$L__BB5_4;
	sub.s32 	%r111, %r25, %r1;
	bra.uni 	$L__BB5_5;
$L__BB5_4:
	setp.gt.s32 	%p8, %r25, %r33;
	selp.b32 	%r41, %r33, %r3, %p8;
	sub.s32 	%r111, %r25, %r41;
$L__BB5_5:
	cvt.rn.f64.s32 	%fd35, %r111;
	add.f64 	%fd1, %fd35, 0dBFF0000000000000;
	{
	.reg .b32 %temp; 
	mov.b64 	{%temp, %r7}, %fd1;
	}
	mov.f64 	%fd36, 0d4000000000000000;
	{
	.reg .b32 %temp; 
	mov.b64 	{%temp, %r42}, %fd36;
	}
	and.b32  	%r9, %r42, 2146435072;
	setp.eq.s32 	%p9, %r9, 1062207488;
	abs.f64 	%fd2, %fd1;
	{ // callseq 0, 0
	.param .b64 param0;
	st.param.f64 	[param0], %fd2;
	.param .b64 retval0;
	call.uni (retval0), 
	__internal_accurate_pow, 
	(
	param0
	);
	ld.param.f64 	%fd37, [retval0];
	} // callseq 0
	setp.lt.s32 	%p10, %r7, 0;
	neg.f64 	%fd39, %fd37;
	selp.f64 	%fd40, %fd39, %fd37, %p9;
	selp.f64 	%fd112, %fd40, %fd37, %p10;
	setp.neu.f64 	%p11, %fd1, 0d0000000000000000;
	@%p11 bra 	$L__BB5_7;
	setp.eq.s32 	%p12, %r9, 1062207488;
	selp.b32 	%r43, %r7, 0, %p12;
	setp.lt.s32 	%p13, %r42, 0;
	or.b32  	%r44, %r43, 2146435072;
	selp.b32 	%r45, %r44, %r43, %p13;
	mov.b32 	%r46, 0;
	mov.b64 	%fd112, {%r46, %r45};
$L__BB5_7:
	add.f64 	%fd41, %fd1, 0d4000000000000000;
	{
	.reg .b32 %temp; 
	mov.b64 	{%temp, %r47}, %fd41;
	}
	and.b32  	%r48, %r47, 2146435072;
	setp.ne.s32 	%p14, %r48, 2146435072;
	setp.neu.f64 	%p15, %fd2, 0d7FF0000000000000;
	or.pred  	%p16, %p15, %p14;
	@%p16 bra 	$L__BB5_9;
	setp.lt.s32 	%p17, %r7, 0;
	setp.eq.s32 	%p18, %r9, 1062207488;
	setp.lt.s32 	%p19, %r42, 0;
	selp.b32 	%r50, 0, 2146435072, %p19;
	and.b32  	%r51, %r42, 2147483647;
	setp.ne.s32 	%p20, %r51, 1071644672;
	or.b32  	%r52, %r50, -2147483648;
	selp.b32 	%r53, %r52, %r50, %p20;
	selp.b32 	%r54, %r53, %r50, %p18;
	selp.b32 	%r55, %r54, %r50, %p17;
	mov.b32 	%r56, 0;
	mov.b64 	%fd112, {%r56, %r55};
$L__BB5_9:
	setp.eq.s32 	%p21, %r9, 1062207488;
	setp.eq.f64 	%p22, %fd1, 0d3FF0000000000000;
	mul.f64 	%fd42, %fd112, 0dBFBAF8E8A0000000;
	selp.f64 	%fd8, 0dBFBAF8E8A0000000, %fd42, %p22;
	cvt.rn.f64.s32 	%fd43, %r25;
	{
	.reg .b32 %temp; 
	mov.b64 	{%temp, %r10}, %fd43;
	}
	abs.f64 	%fd44, %fd43;
	{ // callseq 1, 0
	.param .b64 param0;
	st.param.f64 	[param0], %fd44;
	.param .b64 retval0;
	call.uni (retval0), 
	__internal_accurate_pow, 
	(
	param0
	);
	ld.param.f64 	%fd45, [retval0];
	} // callseq 1
	setp.lt.s32 	%p23, %r10, 0;
	neg.f64 	%fd47, %fd45;
	selp.f64 	%fd48, %fd47, %fd45, %p21;
	selp.f64 	%fd113, %fd48, %fd45, %p23;
	setp.ne.s32 	%p24, %r25, 0;
	@%p24 bra 	$L__BB5_11;
	setp.eq.s32 	%p25, %r9, 1062207488;
	selp.b32 	%r58, %r10, 0, %p25;
	setp.lt.s32 	%p26, %r42, 0;
	or.b32  	%r59, %r58, 2146435072;
	selp.b32 	%r60, %r59, %r58, %p26;
	mov.b32 	%r61, 0;
	mov.b64 	%fd113, {%r61, %r60};
$L__BB5_11:
	setp.eq.s32 	%p27, %r25, 1;
	selp.f64 	%fd49, 0d3FF0000000000000, %fd113, %p27;
	div.rn.f64 	%fd12, %fd8, %fd49;
	abs.f64 	%fd13, %fd12;
	neg.f64 	%fd50, %fd13;
	fma.rn.f64 	%fd51, %fd13, 0dBFF71547652B82FE, 0d4338000000000000;
	{
	.reg .b32 %temp; 
	mov.b64 	{%r11, %temp}, %fd51;
	}
	mov.f64 	%fd52, 0dC338000000000000;
	add.rn.f64 	%fd53, %fd51, %fd52;
	fma.rn.f64 	%fd54, %fd53, 0dBFE62E42FEFA39EF, %fd50;
	fma.rn.f64 	%fd55, %fd53, 0dBC7ABC9E3B39803F, %fd54;
	fma.rn.f64 	%fd56, %fd55, 0d3E5ADE1569CE2BDF, 0d3E928AF3FCA213EA;
	fma.rn.f64 	%fd57, %fd56, %fd55, 0d3EC71DEE62401315;
	fma.rn.f64 	%fd58, %fd57, %fd55, 0d3EFA01997C89EB71;
	fma.rn.f64 	%fd59, %fd58, %fd55, 0d3F2A01A014761F65;
	fma.rn.f64 	%fd60, %fd59, %fd55, 0d3F56C16C1852B7AF;
	fma.rn.f64 	%fd61, %fd60, %fd55, 0d3F81111111122322;
	fma.rn.f64 	%fd62, %fd61, %fd55, 0d3FA55555555502A1;
	fma.rn.f64 	%fd63, %fd62, %fd55, 0d3FC5555555555511;
	fma.rn.f64 	%fd64, %fd63, %fd55, 0d3FE000000000000B;
	fma.rn.f64 	%fd65, %fd64, %fd55, 0d3FF0000000000000;
	fma.rn.f64 	%fd66, %fd65, %fd55, 0d3FF0000000000000;
	{
	.reg .b32 %temp; 
	mov.b64 	{%r12, %temp}, %fd66;
	}
	{
	.reg .b32 %temp; 
	mov.b64 	{%temp, %r13}, %fd66;
	}
	shl.b32 	%r62, %r11, 20;
	add.s32 	%r63, %r62, %r13;
	mov.b64 	%fd114, {%r12, %r63};
	{
	.reg .b32 %temp; 
	mov.b64 	{%temp, %r64}, %fd50;
	}
	mov.b32 	%f3, %r64;
	abs.f32 	%f1, %f3;
	setp.lt.f32 	%p28, %f1, 0f4086232B;
	@%p28 bra 	$L__BB5_14;
	setp.ne.f64 	%p29, %fd12, 0d0000000000000000;
	mov.f64 	%fd67, 0d7FF0000000000000;
	sub.f64 	%fd68, %fd67, %fd13;
	selp.f64 	%fd114, 0d0000000000000000, %fd68, %p29;
	setp.geu.f32 	%p30, %f1, 0f40874800;
	@%p30 bra 	$L__BB5_14;
	shr.u32 	%r65, %r11, 31;
	add.s32 	%r66, %r11, %r65;
	shr.s32 	%r67, %r66, 1;
	shl.b32 	%r68, %r67, 20;
	add.s32 	%r69, %r13, %r68;
	mov.b64 	%fd69, {%r12, %r69};
	sub.s32 	%r70, %r11, %r67;
	shl.b32 	%r71, %r70, 20;
	add.s32 	%r72, %r71, 1072693248;
	mov.b32 	%r73, 0;
	mov.b64 	%fd70, {%r73, %r72};
	mul.f64 	%fd114, %fd70, %fd69;
$L__BB5_14:
	ld.global.f32 	%f4, [%rd1];
	cvt.f64.f32 	%fd71, %f4;
	mul.f64 	%fd72, %fd114, %fd71;
	cvt.rn.f32.f64 	%f5, %fd72;
	st.global.f32 	[%rd1], %f5;
$L__BB5_15:
	sub.s32 	%r14, %r26, %r25;
	setp.le.s32 	%p31, %r33, %r14;
	sub.s32 	%r74, %r24, %r25;
	setp.le.s32 	%p32, %r3, %r74;
	and.pred  	%p33, %p31, %p32;
	@%p33 bra 	$L__BB5_26;
	setp.gt.s32 	%p34, %r33, %r14;
	sub.s32 	%r75, %r33, %r26;
	sub.s32 	%r76, %r3, %r24;
	selp.b32 	%r77, %r75, %r76, %p34;
	add.s32 	%r78, %r77, %r25;
	cvt.rn.f64.s32 	%fd73, %r78;
	add.f64 	%fd18, %fd73, 0dBFF0000000000000;
	{
	.reg .b32 %temp; 
	mov.b64 	{%temp, %r15}, %fd18;
	}
	mov.f64 	%fd74, 0d4000000000000000;
	{
	.reg .b32 %temp; 
	mov.b64 	{%temp, %r79}, %fd74;
	}
	and.b32  	%r17, %r79, 2146435072;
	setp.eq.s32 	%p35, %r17, 1062207488;
	abs.f64 	%fd19, %fd18;
	{ // callseq 2, 0
	.param .b64 param0;
	st.param.f64 	[param0], %fd19;
	.param .b64 retval0;
	call.uni (retval0), 
	__internal_accurate_pow, 
	(
	param0
	);
	ld.param.f64 	%fd75, [retval0];
	} // callseq 2
	setp.lt.s32 	%p36, %r15, 0;
	neg.f64 	%fd77, %fd75;
	selp.f64 	%fd78, %fd77, %fd75, %p35;
	selp.f64 	%fd116, %fd78, %fd75, %p36;
	setp.neu.f64 	%p37, %fd18, 0d0000000000000000;
	@%p37 bra 	$L__BB5_18;
	setp.eq.s32 	%p38, %r17, 1062207488;
	selp.b32 	%r80, %r15, 0, %p38;
	setp.lt.s32 	%p39, %r79, 0;
	or.b32  	%r81, %r80, 2146435072;
	selp.b32 	%r82, %r81, %r80, %p39;
	mov.b32 	%r83, 0;
	mov.b64 	%fd116, {%r83, %r82};
$L__BB5_18:
	add.f64 	%fd79, %fd18, 0d4000000000000000;
	{
	.reg .b32 %temp; 
	mov.b64 	{%temp, %r84}, %fd79;
	}
	and.b32  	%r85, %r84, 2146435072;
	setp.ne.s32 	%p40, %r85, 2146435072;
	setp.neu.f64 	%p41, %fd19, 0d7FF0000000000000;
	or.pred  	%p42, %p41, %p40;
	@%p42 bra 	$L__BB5_20;
	setp.lt.s32 	%p43, %r15, 0;
	setp.eq.s32 	%p44, %r17, 1062207488;
	setp.lt.s32 	%p45, %r79, 0;
	selp.b32 	%r87, 0, 2146435072, %p45;
	and.b32  	%r88, %r79, 2147483647;
	setp.ne.s32 	%p46, %r88, 1071644672;
	or.b32  	%r89, %r87, -2147483648;
	selp.b32 	%r90, %r89, %r87, %p46;
	selp.b32 	%r91, %r90, %r87, %p44;
	selp.b32 	%r92, %r91, %r87, %p43;
	mov.b32 	%r93, 0;
	mov.b64 	%fd116, {%r93, %r92};
$L__BB5_20:
	setp.eq.s32 	%p47, %r17, 1062207488;
	setp.eq.f64 	%p48, %fd18, 0d3FF0000000000000;
	mul.f64 	%fd80, %fd116, 0dBFBAF8E8A0000000;
	selp.f64 	%fd25, 0dBFBAF8E8A0000000, %fd80, %p48;
	cvt.rn.f64.s32 	%fd81, %r25;
	{
	.reg .b32 %temp; 
	mov.b64 	{%temp, %r18}, %fd81;
	}
	abs.f64 	%fd82, %fd81;
	{ // callseq 3, 0
	.param .b64 param0;
	st.param.f64 	[param0], %fd82;
	.param .b64 retval0;
	call.uni (retval0), 
	__internal_accurate_pow, 
	(
	param0
	);
	ld.param.f64 	%fd83, [retval0];
	} // callseq 3
	setp.lt.s32 	%p49, %r18, 0;
	neg.f64 	%fd85, %fd83;
	selp.f64 	%fd86, %fd85, %fd83, %p47;
	selp.f64 	%fd117, %fd86, %fd83, %p49;
	setp.ne.s32 	%p50, %r25, 0;
	@%p50 bra 	$L__BB5_22;
	setp.eq.s32 	%p51, %r17, 1062207488;
	selp.b32 	%r95, %r18, 0, %p51;
	setp.lt.s32 	%p52, %r79, 0;
	or.b32  	%r96, %r95, 2146435072;
	selp.b32 	%r97, %r96, %r95, %p52;
	mov.b32 	%r98, 0;
	mov.b64 	%fd117, {%r98, %r97};
$L__BB5_22:
	setp.eq.s32 	%p53, %r25, 1;
	selp.f64 	%fd87, 0d3FF0000000000000, %fd117, %p53;
	div.rn.f64 	%fd29, %fd25, %fd87;
	abs.f64 	%fd30, %fd29;
	neg.f64 	%fd88, %fd30;
	fma.rn.f64 	%fd89, %fd30, 0dBFF71547652B82FE, 0d4338000000000000;
	{
	.reg .b32 %temp; 
	mov.b64 	{%r19, %temp}, %fd89;
	}
	mov.f64 	%fd90, 0dC338000000000000;
	add.rn.f64 	%fd91, %fd89, %fd90;
	fma.rn.f64 	%fd92, %fd91, 0dBFE62E42FEFA39EF, %fd88;
	fma.rn.f64 	%fd93, %fd91, 0dBC7ABC9E3B39803F, %fd92;
	fma.rn.f64 	%fd94, %fd93, 0d3E5ADE1569CE2BDF, 0d3E928AF3FCA213EA;
	fma.rn.f64 	%fd95, %fd94, %fd93, 0d3EC71DEE62401315;
	fma.rn.f64 	%fd96, %fd95, %fd93, 0d3EFA01997C89EB71;
	fma.rn.f64 	%fd97, %fd96, %fd93, 0d3F2A01A014761F65;
	fma.rn.f64 	%fd98, %fd97, %fd93, 0d3F56C16C1852B7AF;
	fma.rn.f64 	%fd99, %fd98, %fd93, 0d3F81111111122322;
	fma.rn.f64 	%fd100, %fd99, %fd93, 0d3FA55555555502A1;
	fma.rn.f64 	%fd101, %fd100, %fd93, 0d3FC5555555555511;
	fma.rn.f64 	%fd102, %fd101, %fd93, 0d3FE000000000000B;
	fma.rn.f64 	%fd103, %fd102, %fd93, 0d3FF0000000000000;
	fma.rn.f64 	%fd104, %fd103, %fd93, 0d3FF0000000000000;
	{
	.reg .b32 %temp; 
	mov.b64 	{%r20, %temp}, %fd104;
	}
	{
	.reg .b32 %temp; 
	mov.b64 	{%temp, %r21}, %fd104;
	}
	shl.b32 	%r99, %r19, 20;
	add.s32 	%r100, %r99, %r21;
	mov.b64 	%fd118, {%r20, %r100};
	{
	.reg .b32 %temp; 
	mov.b64 	{%temp, %r101}, %fd88;
	}
	mov.b32 	%f6, %r101;
	abs.f32 	%f2, %f6;
	setp.lt.f32 	%p54, %f2, 0f4086232B;
	@%p54 bra 	$L__BB5_25;
	setp.ne.f64 	%p55, %fd29, 0d0000000000000000;
	mov.f64 	%fd105, 0d7FF0000000000000;
	sub.f64 	%fd106, %fd105, %fd30;
	selp.f64 	%fd118, 0d0000000000000000, %fd106, %p55;
	setp.geu.f32 	%p56, %f2, 0f40874800;
	@%p56 bra 	$L__BB5_25;
	shr.u32 	%r102, %r19, 31;
	add.s32 	%r103, %r19, %r102;
	shr.s32 	%r104, %r103, 1;
	shl.b32 	%r105, %r104, 20;
	add.s32 	%r106, %r21, %r105;
	mov.b64 	%fd107, {%r20, %r106};
	sub.s32 	%r107, %r19, %r104;
	shl.b32 	%r108, %r107, 20;
	add.s32 	%r109, %r108, 1072693248;
	mov.b32 	%r110, 0;
	mov.b64 	%fd108, {%r110, %r109};
	mul.f64 	%fd118, %fd108, %fd107;
$L__BB5_25:
	ld.global.f32 	%f7, [%rd1];
	cvt.f64.f32 	%fd109, %f7;
	mul.f64 	%fd110, %fd118, %fd109;
	cvt.rn.f32.f64 	%f8, %fd110;
	st.global.f32 	[%rd1], %f8;
$L__BB5_26:
	ret;

}
.func  (.param .b64 func_retval0) __internal_accurate_pow(
	.param .b64 __internal_accurate_pow_param_0
)
{
	.reg .pred 	%p<8>;
	.reg .b32 	%r<49>;
	.reg .b32 	%f<3>;
	.reg .b64 	%fd<109>;

	ld.param.f64 	%fd10, [__internal_accurate_pow_param_0];
	{
	.reg .b32 %temp; 
	mov.b64 	{%temp, %r46}, %fd10;
	}
	{
	.reg .b32 %temp; 
	mov.b64 	{%r45, %temp}, %fd10;
	}
	shr.u32 	%r47, %r46, 20;
	setp.gt.u32 	%p1, %r46, 1048575;
	@%p1 bra 	$L__BB6_2;
	mul.f64 	%fd11, %fd10, 0d4350000000000000;
	{
	.reg .b32 %temp; 
	mov.b64 	{%temp, %r46}, %fd11;
	}
	{
	.reg .b32 %temp; 
	mov.b64 	{%r45, %temp}, %fd11;
	}
	shr.u32 	%r16, %r46, 20;
	add.s32 	%r47, %r16, -54;
$L__BB6_2:
	add.s32 	%r48, %r47, -1023;
	and.b32  	%r17, %r46, -2146435073;
	or.b32  	%r18, %r17, 1072693248;
	mov.b64 	%fd107, {%r45, %r18};
	setp.lt.u32 	%p2, %r18, 1073127583;
	@%p2 bra 	$L__BB6_4;
	{
	.reg .b32 %temp; 
	mov.b64 	{%r19, %temp}, %fd107;
	}
	{
	.reg .b32 %temp; 
	mov.b64 	{%temp, %r20}, %fd107;
	}
	add.s32 	%r21, %r20, -1048576;
	mov.b64 	%fd107, {%r19, %r21};
	add.s32 	%r48, %r47, -1022;
$L__BB6_4:
	add.f64 	%fd12, %fd107, 0dBFF0000000000000;
	add.f64 	%fd13, %fd107, 0d3FF0000000000000;
	rcp.approx.ftz.f64 	%fd14, %fd13;
	neg.f64 	%fd15, %fd13;
	fma.rn.f64 	%fd16, %fd15, %fd14, 0d3FF0000000000000;
	fma.rn.f64 	%fd17, %fd16, %fd16, %fd16;
	fma.rn.f64 	%fd18, %fd17, %fd14, %fd14;
	mul.f64 	%fd19, %fd12, %fd18;
	fma.rn.f64 	%fd20, %fd12, %fd18, %fd19;
	mul.f64 	%fd21, %fd20, %fd20;
	fma.rn.f64 	%fd22, %fd21, 0d3EB0F5FF7D2CAFE2, 0d3ED0F5D241AD3B5A;
	fma.rn.f64 	%fd23, %fd22, %fd21, 0d3EF3B20A75488A3F;
	fma.rn.f64 	%fd24, %fd23, %fd21, 0d3F1745CDE4FAECD5;
	fma.rn.f64 	%fd25, %fd24, %fd21, 0d3F3C71C7258A578B;
	fma.rn.f64 	%fd26, %fd25, %fd21, 0d3F6249249242B910;
	fma.rn.f64 	%fd27, %fd26, %fd21, 0d3F89999999999DFB;
	sub.f64 	%fd28, %fd12, %fd20;
	add.f64 	%fd29, %fd28, %fd28;
	neg.f64 	%fd30, %fd20;
	fma.rn.f64 	%fd31, %fd30, %fd12, %fd29;
	mul.f64 	%fd32, %fd18, %fd31;
	fma.rn.f64 	%fd33, %fd21, %fd27, 0d3FB5555555555555;
	mov.f64 	%fd34, 0d3FB5555555555555;
	sub.f64 	%fd35, %fd34, %fd33;
	fma.rn.f64 	%fd36, %fd21, %fd27, %fd35;
	add.f64 	%fd37, %fd36, 0dBC46A4CB00B9E7B0;
	add.f64 	%fd38, %fd33, %fd37;
	sub.f64 	%fd39, %fd33, %fd38;
	add.f64 	%fd40, %fd37, %fd39;
	mul.rn.f64 	%fd41, %fd20, %fd20;
	neg.f64 	%fd42, %fd41;
	fma.rn.f64 	%fd43, %fd20, %fd20, %fd42;
	{
	.reg .b32 %temp; 
	mov.b64 	{%r22, %temp}, %fd32;
	}
	{
	.reg .b32 %temp; 
	mov.b64 	{%temp, %r23}, %fd32;
	}
	add.s32 	%r24, %r23, 1048576;
	mov.b64 	%fd44, {%r22, %r24};
	fma.rn.f64 	%fd45, %fd20, %fd44, %fd43;
	mul.rn.f64 	%fd46, %fd41, %fd20;
	neg.f64 	%fd47, %fd46;
	fma.rn.f64 	%fd48, %fd41, %fd20, %fd47;
	fma.rn.f64 	%fd49, %fd41, %fd32, %fd48;
	fma.rn.f64 	%fd50, %fd45, %fd20, %fd49;
	mul.rn.f64 	%fd51, %fd38, %fd46;
	neg.f64 	%fd52, %fd51;
	fma.rn.f64 	%fd53, %fd38, %fd46, %fd52;
	fma.rn.f64 	%fd54, %fd38, %fd50, %fd53;
	fma.rn.f64 	%fd55, %fd40, %fd46, %fd54;
	add.f64 	%fd56, %fd51, %fd55;
	sub.f64 	%fd57, %fd51, %fd56;
	add.f64 	%fd58, %fd55, %fd57;
	add.f64 	%fd59, %fd20, %fd56;
	sub.f64 	%fd60, %fd20, %fd59;
	add.f64 	%fd61, %fd56, %fd60;
	add.f64 	%fd62, %fd58, %fd61;
	add.f64 	%fd63, %fd32, %fd62;
	add.f64 	%fd64, %fd59, %fd63;
	sub.f64 	%fd65, %fd59, %fd64;
	add.f64 	%fd66, %fd63, %fd65;
	xor.b32  	%r25, %r48, -2147483648;
	mov.b32 	%r26, 1127219200;
	mov.b64 	%fd67, {%r25, %r26};
	mov.b32 	%r27, -2147483648;
	mov.b64 	%fd68, {%r27, %r26};
	sub.f64 	%fd69, %fd67, %fd68;
	fma.rn.f64 	%fd70, %fd69, 0d3FE62E42FEFA39EF, %fd64;
	fma.rn.f64 	%fd71, %fd69, 0dBFE62E42FEFA39EF, %fd70;
	sub.f64 	%fd72, %fd71, %fd64;
	sub.f64 	%fd73, %fd66, %fd72;
	fma.rn.f64 	%fd74, %fd69, 0d3C7ABC9E3B39803F, %fd73;
	add.f64 	%fd75, %fd70, %fd74;
	sub.f64 	%fd76, %fd70, %fd75;
	add.f64 	%fd77, %fd74, %fd76;
	mov.f64 	%fd78, 0d4000000000000000;
	{
	.reg .b32 %temp; 
	mov.b64 	{%temp, %r28}, %fd78;
	}
	{
	.reg .b32 %temp; 
	mov.b64 	{%r29, %temp}, %fd78;
	}
	shl.b32 	%r30, %r28, 1;
	setp.gt.u32 	%p3, %r30, -33554433;
	and.b32  	%r31, %r28, -15728641;
	selp.b32 	%r32, %r31, %r28, %p3;
	mov.b64 	%fd79, {%r29, %r32};
	mul.rn.f64 	%fd80, %fd75, %fd79;
	neg.f64 	%fd81, %fd80;
	fma.rn.f64 	%fd82, %fd75, %fd79, %fd81;
	fma.rn.f64 	%fd83, %fd77, %fd79, %fd82;
	add.f64 	%fd4, %fd80, %fd83;
	sub.f64 	%fd84, %fd80, %fd4;
	add.f64 	%fd5, %fd83, %fd84;
	fma.rn.f64 	%fd85, %fd4, 0d3FF71547652B82FE, 0d4338000000000000;
	{
	.reg .b32 %temp; 
	mov.b64 	{%r13, %temp}, %fd85;
	}
	mov.f64 	%fd86, 0dC338000000000000;
	add.rn.f64 	%fd87, %fd85, %fd86;
	fma.rn.f64 	%fd88, %fd87, 0dBFE62E42FEFA39EF, %fd4;
	fma.rn.f64 	%fd89, %fd87, 0dBC7ABC9E3B39803F, %fd88;
	fma.rn.f64 	%fd90, %fd89, 0d3E5ADE1569CE2BDF, 0d3E928AF3FCA213EA;
	fma.rn.f64 	%fd91, %fd90, %fd89, 0d3EC71DEE62401315;
	fma.rn.f64 	%fd92, %fd91, %fd89, 0d3EFA01997C89EB71;
	fma.rn.f64 	%fd93, %fd92, %fd89, 0d3F2A01A014761F65;
	fma.rn.f64 	%fd94, %fd93, %fd89, 0d3F56C16C1852B7AF;
	fma.rn.f64 	%fd95, %fd94, %fd89, 0d3F81111111122322;
	fma.rn.f64 	%fd96, %fd95, %fd89, 0d3FA55555555502A1;
	fma.rn.f64 	%fd97, %fd96, %fd89, 0d3FC5555555555511;
	fma.rn.f64 	%fd98, %fd97, %fd89, 0d3FE000000000000B;
	fma.rn.f64 	%fd99, %fd98, %fd89, 0d3FF0000000000000;
	fma.rn.f64 	%fd100, %fd99, %fd89, 0d3FF0000000000000;
	{
	.reg .b32 %temp; 
	mov.b64 	{%r14, %temp}, %fd100;
	}
	{
	.reg .b32 %temp; 
	mov.b64 	{%temp, %r15}, %fd100;
	}
	shl.b32 	%r33, %r13, 20;
	add.s32 	%r34, %r33, %r15;
	mov.b64 	%fd108, {%r14, %r34};
	{
	.reg .b32 %temp; 
	mov.b64 	{%temp, %r35}, %fd4;
	}
	mov.b32 	%f2, %r35;
	abs.f32 	%f1, %f2;
	setp.lt.f32 	%p4, %f1, 0f4086232B;
	@%p4 bra 	$L__BB6_7;
	setp.lt.f64 	%p5, %fd4, 0d0000000000000000;
	add.f64 	%fd101, %fd4, 0d7FF0000000000000;
	selp.f64 	%fd108, 0d0000000000000000, %fd101, %p5;
	setp.geu.f32 	%p6, %f1, 0f40874800;
	@%p6 bra 	$L__BB6_7;
	shr.u32 	%r36, %r13, 31;
	add.s32 	%r37, %r13, %r36;
	shr.s32 	%r38, %r37, 1;
	shl.b32 	%r39, %r38, 20;
	add.s32 	%r40, %r15, %r39;
	mov.b64 	%fd102, {%r14, %r40};
	sub.s32 	%r41, %r13, %r38;
	shl.b32 	%r42, %r41, 20;
	add.s32 	%r43, %r42, 1072693248;
	mov.b32 	%r44, 0;
	mov.b64 	%fd103, {%r44, %r43};
	mul.f64 	%fd108, %fd103, %fd102;
$L__BB6_7:
	abs.f64 	%fd104, %fd108;
	setp.eq.f64 	%p7, %fd104, 0d7FF0000000000000;
	fma.rn.f64 	%fd105, %fd108, %fd5, %fd108;
	selp.f64 	%fd106, %fd108, %fd105, %p7;
	st.param.f64 	[func_retval0], %fd106;
	ret;

}


// ===== COMPILED SASS (sm_100) =====

	.target	sm_100

	.elftype	@"ET_EXEC"


//--------------------- .note.nv.tkinfo           --------------------------
	.section	.note.nv.tkinfo,"",@"SHT_NOTE"
	.sectionflags	@"SHF_NOTE_NV_TKINFO"
	.tkinfo
        /*0018*/ 	.word	0x00000002
        /*0030*/ 	.string	""
        /*0030*/ 	.string	"ptxas"
        /*0030*/ 	.string	"Cuda compilation tools, release 13.0, V13.0.88"
        /*0030*/ 	.string	"Build cuda_13.0.r13.0/compiler.36424714_0"
        /*0030*/ 	.string	"-arch sm_100 -m 64 "



//--------------------- .note.nv.cuinfo           --------------------------
	.section	.note.nv.cuinfo,"",@"SHT_NOTE"
	.sectionflags	@"SHF_NOTE_NV_CUINFO"
        /*0018*/ 	.short	0x0002
        /*001a*/ 	.short	0x0064
        /*001c*/ 	.short	0x0082
	.zero		2


//--------------------- .nv.info                  --------------------------
	.section	.nv.info,"",@"SHT_CUDA_INFO"
	.align	4


	//----- nvinfo : EIATTR_REGCOUNT
	.align		4
        /*0000*/ 	.byte	0x04, 0x2f
        /*0002*/ 	.short	(.L_2 - .L_1)
	.align		4
.L_1:
        /*0004*/ 	.word	index@(_Z15lint3d_bell_gpuPfS_S_S_S_S_S_S_S_S_S_PiS0_S0_iiiiiii)
        /*0008*/ 	.word	0x00000020


	//----- nvinfo : EIATTR_FRAME_SIZE
	.align		4
.L_2:
        /*000c*/ 	.byte	0x04, 0x11
        /*000e*/ 	.short	(.L_4 - .L_3)
	.align		4
.L_3:
        /*0010*/ 	.word	index@(_Z15lint3d_bell_gpuPfS_S_S_S_S_S_S_S_S_S_PiS0_S0_iiiiiii)
        /*0014*/ 	.word	0x00000000


	//----- nvinfo : EIATTR_REGCOUNT
	.align		4
.L_4:
        /*0018*/ 	.byte	0x04, 0x2f
        /*001a*/ 	.short	(.L_6 - .L_5)
	.align		4
.L_5:
        /*001c*/ 	.word	index@(_Z5solvePfS_S_S_fffffffiii)
        /*0020*/ 	.word	0x0000001e


	//----- nvinfo : EIATTR_FRAME_SIZE
	.align		4
.L_6:
        /*0024*/ 	.byte	0x04, 0x11
        /*0026*/ 	.short	(.L_8 - .L_7)
	.align		4
.L_7:
        /*0028*/ 	.word	index@($__internal_2_$__cuda_sm3x_div_rn_noftz_f32_slowpath)
        /*002c*/ 	.word	0x00000000


	//----- nvinfo : EIATTR_FRAME_SIZE
	.align		4
.L_8:
        /*0030*/ 	.byte	0x04, 0x11
        /*0032*/ 	.short	(.L_10 - .L_9)
	.align		4
.L_9:
        /*0034*/ 	.word	index@($__internal_1_$__cuda_sm20_rcp_rn_f32_slowpath)
        /*0038*/ 	.word	0x00000000


	//----- nvinfo : EIATTR_FRAME_SIZE
	.align		4
.L_10:
        /*003c*/ 	.byte	0x04, 0x11
        /*003e*/ 	.short	(.L_12 - .L_11)
	.align		4
.L_11:
        /*0040*/ 	.word	index@(_Z5solvePfS_S_S_fffffffiii)
        /*0044*/ 	.word	0x00000000


	//----- nvinfo : EIATTR_REGCOUNT
	.align		4
.L_12:
        /*0048*/ 	.byte	0x04, 0x2f
        /*004a*/ 	.short	(.L_14 - .L_13)
	.align		4
.L_13:
        /*004c*/ 	.word	index@(_Z5shiftPfS_S_iii)
        /*0050*/ 	.word	0x0000000e


	//----- nvinfo : EIATTR_FRAME_SIZE
	.align		4
.L_14:
        /*0054*/ 	.byte	0x04, 0x11
        /*0056*/ 	.short	(.L_16 - .L_15)
	.align		4
.L_15:
        /*0058*/ 	.word	index@(_Z5shiftPfS_S_iii)
        /*005c*/ 	.word	0x00000000


	//----- nvinfo : EIATTR_REGCOUNT
	.align		4
.L_16:
        /*0060*/ 	.byte	0x04, 0x2f
        /*0062*/ 	.short	(.L_18 - .L_17)
	.align		4
.L_17:
        /*0064*/ 	.word	index@(_Z18lint3d_extract_gpuPfiiiiiS_PiS0_S0_S_S_S_S_S_S_S_S_)
        /*0068*/ 	.word	0x00000020


	//----- nvinfo : EIATTR_FRAME_SIZE
	.align		4
.L_18:
        /*006c*/ 	.byte	0x04, 0x11
        /*006e*/ 	.short	(.L_20 - .L_19)
	.align		4
.L_19:
        /*0070*/ 	.word	index@(_Z18lint3d_extract_gpuPfiiiiiS_PiS0_S0_S_S_S_S_S_S_S_S_)
        /*0074*/ 	.word	0x00000000


	//----- nvinfo : EIATTR_REGCOUNT
	.align		4
.L_20:
        /*0078*/ 	.byte	0x04, 0x2f
        /*007a*/ 	.short	(.L_22 - .L_21)
	.align		4
.L_21:
        /*007c*/ 	.word	index@(_Z8freeSurfPfiiii)
        /*0080*/ 	.word	0x0000000a


	//----- nvinfo : EIATTR_FRAME_SIZE
	.align		4
.L_22:
        /*0084*/ 	.byte	0x04, 0x11
        /*0086*/ 	.short	(.L_24 - .L_23)
	.align		4
.L_23:
        /*0088*/ 	.word	index@(_Z8freeSurfPfiiii)
        /*008c*/ 	.word	0x00000000


	//----- nvinfo : EIATTR_REGCOUNT
	.align		4
.L_24:
        /*0090*/ 	.byte	0x04, 0x2f
        /*0092*/ 	.short	(.L_26 - .L_25)
	.align		4
.L_25:
        /*0094*/ 	.word	index@(_Z12spongeKernelPfiiii)
        /*0098*/ 	.word	0x0000001e


	//----- nvinfo : EIATTR_FRAME_SIZE
	.align		4
.L_26:
        /*009c*/ 	.byte	0x04, 0x11
        /*009e*/ 	.short	(.L_28 - .L_27)
	.align		4
.L_27:
        /*00a0*/ 	.word	index@($_Z12spongeKernelPfiiii$__internal_accurate_pow)
        /*00a4*/ 	.word	0x00000000


	//----- nvinfo : EIATTR_FRAME_SIZE
	.align		4
.L_28:
        /*00a8*/ 	.byte	0x04, 0x11
        /*00aa*/ 	.short	(.L_30 - .L_29)
	.align		4
.L_29:
        /*00ac*/ 	.word	index@($__internal_0_$__cuda_sm20_div_rn_f64_full)
        /*00b0*/ 	.word	0x00000000


	//----- nvinfo : EIATTR_FRAME_SIZE
	.align		4
.L_30:
        /*00b4*/ 	.byte	0x04, 0x11
        /*00b6*/ 	.short	(.L_32 - .L_31)
	.align		4
.L_31:
        /*00b8*/ 	.word	index@(_Z12spongeKernelPfiiii)
        /*00bc*/ 	.word	0x00000000


	//----- nvinfo : EIATTR_MIN_STACK_SIZE
	.align		4
.L_32:
        /*00c0*/ 	.byte	0x04, 0x12
        /*00c2*/ 	.short	(.L_34 - .L_33)
	.align		4
.L_33:
        /*00c4*/ 	.word	index@(_Z12spongeKernelPfiiii)
        /*00c8*/ 	.word	0x00000000


	//----- nvinfo : EIATTR_MIN_STACK_SIZE
	.align		4
.L_34:
        /*00cc*/ 	.byte	0x04, 0x12
        /*00ce*/ 	.short	(.L_36 - .L_35)
	.align		4
.L_35:
        /*00d0*/ 	.word	index@(_Z8freeSurfPfiiii)
        /*00d4*/ 	.word	0x00000000


	//----- nvinfo : EIATTR_MIN_STACK_SIZE
	.align		4
.L_36:
        /*00d8*/ 	.byte	0x04, 0x12
        /*00da*/ 	.short	(.L_38 - .L_37)
	.align		4
.L_37:
        /*00dc*/ 	.word	index@(_Z18lint3d_extract_gpuPfiiiiiS_PiS0_S0_S_S_S_S_S_S_S_S_)
        /*00e0*/ 	.word	0x00000000


	//----- nvinfo : EIATTR_MIN_STACK_SIZE
	.align		4
.L_38:
        /*00e4*/ 	.byte	0x04, 0x12
        /*00e6*/ 	.short	(.L_40 - .L_39)
	.align		4
.L_39:
        /*00e8*/ 	.word	index@(_Z5shiftPfS_S_iii)
        /*00ec*/ 	.word	0x00000000


	//----- nvinfo : EIATTR_MIN_STACK_SIZE
	.align		4
.L_40:
        /*00f0*/ 	.byte	0x04, 0x12
        /*00f2*/ 	.short	(.L_42 - .L_41)
	.align		4
.L_41:
        /*00f4*/ 	.word	index@(_Z5solvePfS_S_S_fffffffiii)
        /*00f8*/ 	.word	0x00000000


	//----- nvinfo : EIATTR_MIN_STACK_SIZE
	.align		4
.L_42:
        /*00fc*/ 	.byte	0x04, 0x12
        /*00fe*/ 	.short	(.L_44 - .L_43)
	.align		4
.L_43:
        /*0100*/ 	.word	index@(_Z15lint3d_bell_gpuPfS_S_S_S_S_S_S_S_S_S_PiS0_S0_iiiiiii)
        /*0104*/ 	.word	0x00000000
.L_44:


//--------------------- .nv.compat                --------------------------
	.section	.nv.compat,"",@"SHT_CUDA_COMPAT_INFO"
	.align	4
        /*0000*/ 	.byte	0x02, 0x09, 0x00, 0x00, 0x02, 0x02, 0x01, 0x00, 0x02, 0x05, 0x05, 0x00, 0x03, 0x07, 0x01, 0x01
        /*0010*/ 	.byte	0x02, 0x03, 0x00, 0x00, 0x02, 0x06, 0x01, 0x00, 0x04, 0x0b, 0x08, 0x00, 0x01, 0x00, 0x00, 0x00
        /*0020*/ 	.byte	0x00, 0x00, 0x00, 0x00


//--------------------- .nv.info._Z12spongeKernelPfiiii --------------------------
	.section	.nv.info._Z12spongeKernelPfiiii,"",@"SHT_CUDA_INFO"
	.sectionflags	@""
	.align	4


	//----- nvinfo : EIATTR_CUDA_API_VERSION
	.align		4
        /*0000*/ 	.byte	0x04, 0x37
        /*0002*/ 	.short	(.L_46 - .L_45)
.L_45:
        /*0004*/ 	.word	0x00000082


	//----- nvinfo : EIATTR_KPARAM_INFO
	.align		4
.L_46:
        /*0008*/ 	.byte	0x04, 0x17
        /*000a*/ 	.short	(.L_48 - .L_47)
.L_47:
        /*000c*/ 	.word	0x00000000
        /*0010*/ 	.short	0x0004
        /*0012*/ 	.short	0x0014
        /*0014*/ 	.byte	0x00, 0xf0, 0x11, 0x00


	//----- nvinfo : EIATTR_KPARAM_INFO
	.align		4
.L_48:
        /*0018*/ 	.byte	0x04, 0x17
        /*001a*/ 	.short	(.L_50 - .L_49)
.L_49:
        /*001c*/ 	.word	0x00000000
        /*0020*/ 	.short	0x0003
        /*0022*/ 	.short	0x0010
        /*0024*/ 	.byte	0x00, 0xf0, 0x11, 0x00


	//----- nvinfo : EIATTR_KPARAM_INFO
	.align		4
.L_50:
        /*0028*/ 	.byte	0x04, 0x17
        /*002a*/ 	.short	(.L_52 - .L_51)
.L_51:
        /*002c*/ 	.word	0x00000000
        /*0030*/ 	.short	0x0002
        /*0032*/ 	.short	0x000c
        /*0034*/ 	.byte	0x00, 0xf0, 0x11, 0x00


	//----- nvinfo : EIATTR_KPARAM_INFO
	.align		4
.L_52:
        /*0038*/ 	.byte	0x04, 0x17
        /*003a*/ 	.short	(.L_54 - .L_53)
.L_53:
        /*003c*/ 	.word	0x00000000
        /*0040*/ 	.short	0x0001
        /*0042*/ 	.short	0x0008
        /*0044*/ 	.byte	0x00, 0xf0, 0x11, 0x00


	//----- nvinfo : EIATTR_KPARAM_INFO
	.align		4
.L_54:
        /*0048*/ 	.byte	0x04, 0x17
        /*004a*/ 	.short	(.L_56 - .L_55)
.L_55:
        /*004c*/ 	.word	0x00000000
        /*0050*/ 	.short	0x0000
        /*0052*/ 	.short	0x0000
        /*0054*/ 	.byte	0x00, 0xf5, 0x21, 0x00


	//----- nvinfo : EIATTR_SPARSE_MMA_MASK
	.align		4
.L_56:
        /*0058*/ 	.byte	0x03, 0x50
        /*005a*/ 	.short	0x0000


	//----- nvinfo : EIATTR_MAXREG_COUNT
	.align		4
        /*005c*/ 	.byte	0x03, 0x1b
        /*005e*/ 	.short	0x00ff


	//----- nvinfo : EIATTR_MERCURY_ISA_VERSION
	.align		4
        /*0060*/ 	.byte	0x03, 0x5f
        /*0062*/ 	.short	0x0101


	//----- nvinfo : EIATTR_VRC_CTA_INIT_COUNT
	.align		4
        /*0064*/ 	.byte	0x02, 0x4a
	.zero		1
	.zero		1


	//----- nvinfo : EIATTR_EXIT_INSTR_OFFSETS
	.align		4
        /*0068*/ 	.byte	0x04, 0x1c
        /*006a*/ 	.short	(.L_58 - .L_57)


	//   ....[0]....
.L_57:
        /*006c*/ 	.word	0x00000120


	//   ....[1]....
        /*0070*/ 	.word	0x00000a20


	//   ....[2]....
        /*0074*/ 	.word	0x00001220


	//----- nvinfo : EIATTR_CRS_STACK_SIZE
	.align		4
.L_58:
        /*0078*/ 	.byte	0x04, 0x1e
        /*007a*/ 	.short	(.L_60 - .L_59)
.L_59:
        /*007c*/ 	.word	0x00000000


	//----- nvinfo : EIATTR_CBANK_PARAM_SIZE
	.align		4
.L_60:
        /*0080*/ 	.byte	0x03, 0x19
        /*0082*/ 	.short	0x0018


	//----- nvinfo : EIATTR_PARAM_CBANK
	.align		4
        /*0084*/ 	.byte	0x04, 0x0a
        /*0086*/ 	.short	(.L_62 - .L_61)
	.align		4
.L_61:
        /*0088*/ 	.word	index@(.nv.constant0._Z12spongeKernelPfiiii)
        /*008c*/ 	.short	0x0380
        /*008e*/ 	.short	0x0018


	//----- nvinfo : EIATTR_SW_WAR
	.align		4
.L_62:
        /*0090*/ 	.byte	0x04, 0x36
        /*0092*/ 	.short	(.L_64 - .L_63)
.L_63:
        /*0094*/ 	.word	0x00000008
.L_64:


//--------------------- .nv.info._Z8freeSurfPfiiii --------------------------
	.section	.nv.info._Z8freeSurfPfiiii,"",@"SHT_CUDA_INFO"
	.sectionflags	@""
	.align	4


	//----- nvinfo : EIATTR_CUDA_API_VERSION
	.align		4
        /*0000*/ 	.byte	0x04, 0x37
        /*0002*/ 	.short	(.L_66 - .L_65)
.L_65:
        /*0004*/ 	.word	0x00000082


	//----- nvinfo : EIATTR_KPARAM_INFO
	.align		4
.L_66:
        /*0008*/ 	.byte	0x04, 0x17
        /*000a*/ 	.short	(.L_68 - .L_67)
.L_67:
        /*000c*/ 	.word	0x00000000
        /*0010*/ 	.short	0x0004
        /*0012*/ 	.short	0x0014
        /*0014*/ 	.byte	0x00, 0xf0, 0x11, 0x00


	//----- nvinfo : EIATTR_KPARAM_INFO
	.align		4
.L_68:
        /*0018*/ 	.byte	0x04, 0x17
        /*001a*/ 	.short	(.L_70 - .L_69)
.L_69:
        /*001c*/ 	.word	0x00000000
        /*0020*/ 	.short	0x0003
        /*0022*/ 	.short	0x0010
        /*0024*/ 	.byte	0x00, 0xf0, 0x11, 0x00


	//----- nvinfo : EIATTR_KPARAM_INFO
	.align		4
.L_70:
        /*0028*/ 	.byte	0x04, 0x17
        /*002a*/ 	.short	(.L_72 - .L_71)
.L_71:
        /*002c*/ 	.word	0x00000000
        /*0030*/ 	.short	0x0002
        /*0032*/ 	.short	0x000c
        /*0034*/ 	.byte	0x00, 0xf0, 0x11, 0x00


	//----- nvinfo : EIATTR_KPARAM_INFO
	.align		4
.L_72:
        /*0038*/ 	.byte	0x04, 0x17
        /*003a*/ 	.short	(.L_74 - .L_73)
.L_73:
        /*003c*/ 	.word	0x00000000
        /*0040*/ 	.short	0x0001
        /*0042*/ 	.short	0x0008
        /*0044*/ 	.byte	0x00, 0xf0, 0x11, 0x00


	//----- nvinfo : EIATTR_KPARAM_INFO
	.align		4
.L_74:
        /*0048*/ 	.byte	0x04, 0x17
        /*004a*/ 	.short	(.L_76 - .L_75)
.L_75:
        /*004c*/ 	.word	0x00000000
        /*0050*/ 	.short	0x0000
        /*0052*/ 	.short	0x0000
        /*0054*/ 	.byte	0x00, 0xf5, 0x21, 0x00


	//----- nvinfo : EIATTR_SPARSE_MMA_MASK
	.align		4
.L_76:
        /*0058*/ 	.byte	0x03, 0x50
        /*005a*/ 	.short	0x0000


	//----- nvinfo : EIATTR_MAXREG_COUNT
	.align		4
        /*005c*/ 	.byte	0x03, 0x1b
        /*005e*/ 	.short	0x00ff


	//----- nvinfo : EIATTR_MERCURY_ISA_VERSION
	.align		4
        /*0060*/ 	.byte	0x03, 0x5f
        /*0062*/ 	.short	0x0101


	//----- nvinfo : EIATTR_VRC_CTA_INIT_COUNT
	.align		4
        /*0064*/ 	.byte	0x02, 0x4a
	.zero		1
	.zero		1


	//----- nvinfo : EIATTR_EXIT_INSTR_OFFSETS
	.align		4
        /*0068*/ 	.byte	0x04, 0x1c
        /*006a*/ 	.short	(.L_78 - .L_77)


	//   ....[0]....
.L_77:
        /*006c*/ 	.word	0x00000130


	//   ....[1]....
        /*0070*/ 	.word	0x000001a0


	//----- nvinfo : EIATTR_CBANK_PARAM_SIZE
	.align		4
.L_78:
        /*0074*/ 	.byte	0x03, 0x19
        /*0076*/ 	.short	0x0018


	//----- nvinfo : EIATTR_PARAM_CBANK
	.align		4
        /*0078*/ 	.byte	0x04, 0x0a
        /*007a*/ 	.short	(.L_80 - .L_79)
	.align		4
.L_79:
        /*007c*/ 	.word	index@(.nv.constant0._Z8freeSurfPfiiii)
        /*0080*/ 	.short	0x0380
        /*0082*/ 	.short	0x0018


	//----- nvinfo : EIATTR_SW_WAR
	.align		4
.L_80:
        /*0084*/ 	.byte	0x04, 0x36
        /*0086*/ 	.short	(.L_82 - .L_81)
.L_81:
        /*0088*/ 	.word	0x00000008
.L_82:


//--------------------- .nv.info._Z18lint3d_extract_gpuPfiiiiiS_PiS0_S0_S_S_S_S_S_S_S_S_ --------------------------
	.section	.nv.info._Z18lint3d_extract_gpuPfiiiiiS_PiS0_S0_S_S_S_S_S_S_S_S_,"",@"SHT_CUDA_INFO"
	.sectionflags	@""
	.align	4


	//----- nvinfo : EIATTR_CUDA_API_VERSION
	.align		4
        /*0000*/ 	.byte	0x04, 0x37
        /*0002*/ 	.short	(.L_84 - .L_83)
.L_83:
        /*0004*/ 	.word	0x00000082


	//----- nvinfo : EIATTR_KPARAM_INFO
	.align		4
.L_84:
        /*0008*/ 	.byte	0x04, 0x17
        /*000a*/ 	.short	(.L_86 - .L_85)
.L_85:
        /*000c*/ 	.word	0x00000000
        /*0010*/ 	.short	0x0011
        /*0012*/ 	.short	0x0078
        /*0014*/ 	.byte	0x00, 0xf5, 0x21, 0x00


	//----- nvinfo : EIATTR_KPARAM_INFO
	.align		4
.L_86:
        /*0018*/ 	.byte	0x04, 0x17
        /*001a*/ 	.short	(.L_88 - .L_87)
.L_87:
        /*001c*/ 	.word	0x00000000
        /*0020*/ 	.short	0x0010
        /*0022*/ 	.short	0x0070
        /*0024*/ 	.byte	0x00, 0xf5, 0x21, 0x00


	//----- nvinfo : EIATTR_KPARAM_INFO
	.align		4
.L_88:
        /*0028*/ 	.byte	0x04, 0x17
        /*002a*/ 	.short	(.L_90 - .L_89)
.L_89:
        /*002c*/ 	.word	0x00000000
        /*0030*/ 	.short	0x000f
        /*0032*/ 	.short	0x0068
        /*0034*/ 	.byte	0x00, 0xf5, 0x21, 0x00


	//----- nvinfo : EIATTR_KPARAM_INFO
	.align		4
.L_90:
        /*0038*/ 	.byte	0x04, 0x17
        /*003a*/ 	.short	(.L_92 - .L_91)
.L_91:
        /*003c*/ 	.word	0x00000000
        /*0040*/ 	.short	0x000e
        /*0042*/ 	.short	0x0060
        /*0044*/ 	.byte	0x00, 0xf5, 0x21, 0x00


	//----- nvinfo : EIATTR_KPARAM_INFO
	.align		4
.L_92:
        /*0048*/ 	.byte	0x04, 0x17
        /*004a*/ 	.short	(.L_94 - .L_93)
.L_93:
        /*004c*/ 	.word	0x00000000
        /*0050*/ 	.short	0x000d
        /*0052*/ 	.short	0x0058
        /*0054*/ 	.byte	0x00, 0xf5, 0x21, 0x00


	//----- nvinfo : EIATTR_KPARAM_INFO
	.align		4
.L_94:
        /*0058*/ 	.byte	0x04, 0x17
        /*005a*/ 	.short	(.L_96 - .L_95)
.L_95:
        /*005c*/ 	.word	0x00000000
        /*0060*/ 	.short	0x000c
        /*0062*/ 	.short	0x0050
        /*0064*/ 	.byte	0x00, 0xf5, 0x21, 0x00


	//----- nvinfo : EIATTR_KPARAM_INFO
	.align		4
.L_96:
        /*0068*/ 	.byte	0x04, 0x17
        /*006a*/ 	.short	(.L_98 - .L_97)
.L_97:
        /*006c*/ 	.word	0x00000000
        /*0070*/ 	.short	0x000b
        /*0072*/ 	.short	0x0048
        /*0074*/ 	.byte	0x00, 0xf5, 0x21, 0x00


	//----- nvinfo : EIATTR_KPARAM_INFO
	.align		4
.L_98:
        /*0078*/ 	.byte	0x04, 0x17
        /*007a*/ 	.short	(.L_100 - .L_99)
.L_99:
        /*007c*/ 	.word	0x00000000
        /*0080*/ 	.short	0x000a
        /*0082*/ 	.short	0x0040
        /*0084*/ 	.byte	0x00, 0xf5, 0x21, 0x00


	//----- nvinfo : EIATTR_KPARAM_INFO
	.align		4
.L_100:
        /*0088*/ 	.byte	0x04, 0x17
        /*008a*/ 	.short	(.L_102 - .L_101)
.L_101:
        /*008c*/ 	.word	0x00000000
        /*0090*/ 	.short	0x0009
        /*0092*/ 	.short	0x0038
        /*0094*/ 	.byte	0x00, 0xf5, 0x21, 0x00


	//----- nvinfo : EIATTR_KPARAM_INFO
	.align		4
.L_102:
        /*0098*/ 	.byte	0x04, 0x17
        /*009a*/ 	.short	(.L_104 - .L_103)
.L_103:
        /*009c*/ 	.word	0x00000000
        /*00a0*/ 	.short	0x0008
        /*00a2*/ 	.short	0x0030
        /*00a4*/ 	.byte	0x00, 0xf5, 0x21, 0x00


	//----- nvinfo : EIATTR_KPARAM_INFO
	.align		4
.L_104:
        /*00a8*/ 	.byte	0x04, 0x17
        /*00aa*/ 	.short	(.L_106 - .L_105)
.L_105:
        /*00ac*/ 	.word	0x00000000
        /*00b0*/ 	.short	0x0007
        /*00b2*/ 	.short	0x0028
        /*00b4*/ 	.byte	0x00, 0xf5, 0x21, 0x00


	//----- nvinfo : EIATTR_KPARAM_INFO
	.align		4
.L_106:
        /*00b8*/ 	.byte	0x04, 0x17
        /*00ba*/ 	.short	(.L_108 - .L_107)
.L_107:
        /*00bc*/ 	.word	0x00000000
        /*00c0*/ 	.short	0x0006
        /*00c2*/ 	.short	0x0020
        /*00c4*/ 	.byte	0x00, 0xf5, 0x21, 0x00


	//----- nvinfo : EIATTR_KPARAM_INFO
	.align		4
.L_108:
        /*00c8*/ 	.byte	0x04, 0x17
        /*00ca*/ 	.short	(.L_110 - .L_109)
.L_109:
        /*00cc*/ 	.word	0x00000000
        /*00d0*/ 	.short	0x0005
        /*00d2*/ 	.short	0x0018
        /*00d4*/ 	.byte	0x00, 0xf0, 0x11, 0x00


	//----- nvinfo : EIATTR_KPARAM_INFO
	.align		4
.L_110:
        /*00d8*/ 	.byte	0x04, 0x17
        /*00da*/ 	.short	(.L_112 - .L_111)
.L_111:
        /*00dc*/ 	.word	0x00000000
        /*00e0*/ 	.short	0x0004
        /*00e2*/ 	.short	0x0014
        /*00e4*/ 	.byte	0x00, 0xf0, 0x11, 0x00


	//----- nvinfo : EIATTR_KPARAM_INFO
	.align		4
.L_112:
        /*00e8*/ 	.byte	0x04, 0x17
        /*00ea*/ 	.short	(.L_114 - .L_113)
.L_113:
        /*00ec*/ 	.word	0x00000000
        /*00f0*/ 	.short	0x0003
        /*00f2*/ 	.short	0x0010
        /*00f4*/ 	.byte	0x00, 0xf0, 0x11, 0x00


	//----- nvinfo : EIATTR_KPARAM_INFO
	.align		4
.L_114:
        /*00f8*/ 	.byte	0x04, 0x17
        /*00fa*/ 	.short	(.L_116 - .L_115)
.L_115:
        /*00fc*/ 	.word	0x00000000
        /*0100*/ 	.short	0x0002
        /*0102*/ 	.short	0x000c
        /*0104*/ 	.byte	0x00, 0xf0, 0x11, 0x00


	//----- nvinfo : EIATTR_KPARAM_INFO
	.align		4
.L_116:
        /*0108*/ 	.byte	0x04, 0x17
        /*010a*/ 	.short	(.L_118 - .L_117)
.L_117:
        /*010c*/ 	.word	0x00000000
        /*0110*/ 	.short	0x0001
        /*0112*/ 	.short	0x0008
        /*0114*/ 	.byte	0x00, 0xf0, 0x11, 0x00


	//----- nvinfo : EIATTR_KPARAM_INFO
	.align		4
.L_118:
        /*0118*/ 	.byte	0x04, 0x17
        /*011a*/ 	.short	(.L_120 - .L_119)
.L_119:
        /*011c*/ 	.word	0x00000000
        /*0120*/ 	.short	0x0000
        /*0122*/ 	.short	0x0000
        /*0124*/ 	.byte	0x00, 0xf5, 0x21, 0x00


	//----- nvinfo : EIATTR_SPARSE_MMA_MASK
	.align		4
.L_120:
        /*0128*/ 	.byte	0x03, 0x50
        /*012a*/ 	.short	0x0000


	//----- nvinfo : EIATTR_MAXREG_COUNT
	.align		4
        /*012c*/ 	.byte	0x03, 0x1b
        /*012e*/ 	.short	0x00ff


	//----- nvinfo : EIATTR_MERCURY_ISA_VERSION
	.align		4
        /*0130*/ 	.byte	0x03, 0x5f
        /*0132*/ 	.short	0x0101


	//----- nvinfo : EIATTR_VRC_CTA_INIT_COUNT
	.align		4
        /*0134*/ 	.byte	0x02, 0x4a
	.zero		1
	.zero		1


	//----- nvinfo : EIATTR_EXIT_INSTR_OFFSETS
	.align		4
        /*0138*/ 	.byte	0x04, 0x1c
        /*013a*/ 	.short	(.L_122 - .L_121)


	//   ....[0]....
.L_121:
        /*013c*/ 	.word	0x00000070


	//   ....[1]....
        /*0140*/ 	.word	0x00000490


	//----- nvinfo : EIATTR_CBANK_PARAM_SIZE
	.align		4
.L_122:
        /*0144*/ 	.byte	0x03, 0x19
        /*0146*/ 	.short	0x0080


	//----- nvinfo : EIATTR_PARAM_CBANK
	.align		4
        /*0148*/ 	.byte	0x04, 0x0a
        /*014a*/ 	.short	(.L_124 - .L_123)
	.align		4
.L_123:
        /*014c*/ 	.word	index@(.nv.constant0._Z18lint3d_extract_gpuPfiiiiiS_PiS0_S0_S_S_S_S_S_S_S_S_)
        /*0150*/ 	.short	0x0380
        /*0152*/ 	.short	0x0080


	//----- nvinfo : EIATTR_SW_WAR
	.align		4
.L_124:
        /*0154*/ 	.byte	0x04, 0x36
        /*0156*/ 	.short	(.L_126 - .L_125)
.L_125:
        /*0158*/ 	.word	0x00000008
.L_126:


//--------------------- .nv.info._Z5shiftPfS_S_iii --------------------------
	.section	.nv.info._Z5shiftPfS_S_iii,"",@"SHT_CUDA_INFO"
	.sectionflags	@""
	.align	4


	//----- nvinfo : EIATTR_CUDA_API_VERSION
	.align		4
        /*0000*/ 	.byte	0x04, 0x37
        /*0002*/ 	.short	(.L_128 - .L_127)
.L_127:
        /*0004*/ 	.word	0x00000082


	//----- nvinfo : EIATTR_KPARAM_INFO
	.align		4
.L_128:
        /*0008*/ 	.byte	0x04, 0x17
        /*000a*/ 	.short	(.L_130 - .L_129)
.L_129:
        /*000c*/ 	.word	0x00000000
        /*0010*/ 	.short	0x0005
        /*0012*/ 	.short	0x0020
        /*0014*/ 	.byte	0x00, 0xf0, 0x11, 0x00


	//----- nvinfo : EIATTR_KPARAM_INFO
	.align		4
.L_130:
        /*0018*/ 	.byte	0x04, 0x17
        /*001a*/ 	.short	(.L_132 - .L_131)
.L_131:
        /*001c*/ 	.word	0x00000000
        /*0020*/ 	.short	0x0004
        /*0022*/ 	.short	0x001c
        /*0024*/ 	.byte	0x00, 0xf0, 0x11, 0x00


	//----- nvinfo : EIATTR_KPARAM_INFO
	.align		4
.L_132:
        /*0028*/ 	.byte	0x04, 0x17
        /*002a*/ 	.short	(.L_134 - .L_133)
.L_133:
        /*002c*/ 	.word	0x00000000
        /*0030*/ 	.short	0x0003
        /*0032*/ 	.short	0x0018
        /*0034*/ 	.byte	0x00, 0xf0, 0x11, 0x00


	//----- nvinfo : EIATTR_KPARAM_INFO
	.align		4
.L_134:
        /*0038*/ 	.byte	0x04, 0x17
        /*003a*/ 	.short	(.L_136 - .L_135)
.L_135:
        /*003c*/ 	.word	0x00000000
        /*0040*/ 	.short	0x0002
        /*0042*/ 	.short	0x0010
        /*0044*/ 	.byte	0x00, 0xf5, 0x21, 0x00


	//----- nvinfo : EIATTR_KPARAM_INFO
	.align		4
.L_136:
        /*0048*/ 	.byte	0x04, 0x17
        /*004a*/ 	.short	(.L_138 - .L_137)
.L_137:
        /*004c*/ 	.word	0x00000000
        /*0050*/ 	.short	0x0001
        /*0052*/ 	.short	0x0008
        /*0054*/ 	.byte	0x00, 0xf5, 0x21, 0x00


	//----- nvinfo : EIATTR_KPARAM_INFO
	.align		4
.L_138:
        /*0058*/ 	.byte	0x04, 0x17
        /*005a*/ 	.short	(.L_140 - .L_139)
.L_139:
        /*005c*/ 	.word	0x00000000
        /*0060*/ 	.short	0x0000
        /*0062*/ 	.short	0x0000
        /*0064*/ 	.byte	0x00, 0xf5, 0x21, 0x00


	//----- nvinfo : EIATTR_SPARSE_MMA_MASK
	.align		4
.L_140:
        /*0068*/ 	.byte	0x03, 0x50
        /*006a*/ 	.short	0x0000


	//----- nvinfo : EIATTR_MAXREG_COUNT
	.align		4
        /*006c*/ 	.byte	0x03, 0x1b
        /*006e*/ 	.short	0x00ff


	//----- nvinfo : EIATTR_MERCURY_ISA_VERSION
	.align		4
        /*0070*/ 	.byte	0x03, 0x5f
        /*0072*/ 	.short	0x0101


	//----- nvinfo : EIATTR_VRC_CTA_INIT_COUNT
	.align		4
        /*0074*/ 	.byte	0x02, 0x4a
	.zero		1
	.zero		1


	//----- nvinfo : EIATTR_EXIT_INSTR_OFFSETS
	.align		4
        /*0078*/ 	.byte	0x04, 0x1c
        /*007a*/ 	.short	(.L_142 - .L_141)


	//   ....[0]....
.L_141:
        /*007c*/ 	.word	0x00000120


	//   ....[1]....
        /*0080*/ 	.word	0x00000200


	//----- nvinfo : EIATTR_CBANK_PARAM_SIZE
	.align		4
.L_142:
        /*0084*/ 	.byte	0x03, 0x19
        /*0086*/ 	.short	0x0024


	//----- nvinfo : EIATTR_PARAM_CBANK
	.align		4
        /*0088*/ 	.byte	0x04, 0x0a
        /*008a*/ 	.short	(.L_144 - .L_143)
	.align		4
.L_143:
        /*008c*/ 	.word	index@(.nv.constant0._Z5shiftPfS_S_iii)
        /*0090*/ 	.short	0x0380
        /*0092*/ 	.short	0x0024


	//----- nvinfo : EIATTR_SW_WAR
	.align		4
.L_144:
        /*0094*/ 	.byte	0x04, 0x36
        /*0096*/ 	.short	(.L_146 - .L_145)
.L_145:
        /*0098*/ 	.word	0x00000008
.L_146:


//--------------------- .nv.info._Z5solvePfS_S_S_fffffffiii --------------------------
	.section	.nv.info._Z5solvePfS_S_S_fffffffiii,"",@"SHT_CUDA_INFO"
	.sectionflags	@""
	.align	4


	//----- nvinfo : EIATTR_CUDA_API_VERSION
	.align		4
        /*0000*/ 	.byte	0x04, 0x37
        /*0002*/ 	.short	(.L_148 - .L_147)
.L_147:
        /*0004*/ 	.word	0x00000082


	//----- nvinfo : EIATTR_KPARAM_INFO
	.align		4
.L_148:
        /*0008*/ 	.byte	0x04, 0x17
        /*000a*/ 	.short	(.L_150 - .L_149)
.L_149:
        /*000c*/ 	.word	0x00000000
        /*0010*/ 	.short	0x000d
        /*0012*/ 	.short	0x0044
        /*0014*/ 	.byte	0x00, 0xf0, 0x11, 0x00


	//----- nvinfo : EIATTR_KPARAM_INFO
	.align		4
.L_150:
        /*0018*/ 	.byte	0x04, 0x17
        /*001a*/ 	.short	(.L_152 - .L_151)
.L_151:
        /*001c*/ 	.word	0x00000000
        /*0020*/ 	.short	0x000c
        /*0022*/ 	.short	0x0040
        /*0024*/ 	.byte	0x00, 0xf0, 0x11, 0x00


	//----- nvinfo : EIATTR_KPARAM_INFO
	.align		4
.L_152:
        /*0028*/ 	.byte	0x04, 0x17
        /*002a*/ 	.short	(.L_154 - .L_153)
.L_153:
        /*002c*/ 	.word	0x00000000
        /*0030*/ 	.short	0x000b
        /*0032*/ 	.short	0x003c
        /*0034*/ 	.byte	0x00, 0xf0, 0x11, 0x00


	//----- nvinfo : EIATTR_KPARAM_INFO
	.align		4
.L_154:
        /*0038*/ 	.byte	0x04, 0x17
        /*003a*/ 	.short	(.L_156 - .L_155)
.L_155:
        /*003c*/ 	.word	0x00000000
        /*0040*/ 	.short	0x000a
        /*0042*/ 	.short	0x0038
        /*0044*/ 	.byte	0x00, 0xf0, 0x11, 0x00


	//----- nvinfo : EIATTR_KPARAM_INFO
	.align		4
.L_156:
        /*0048*/ 	.byte	0x04, 0x17
        /*004a*/ 	.short	(.L_158 - .L_157)
.L_157:
        /*004c*/ 	.word	0x00000000
        /*0050*/ 	.short	0x0009
        /*0052*/ 	.short	0x0034
        /*0054*/ 	.byte	0x00, 0xf0, 0x11, 0x00


	//----- nvinfo : EIATTR_KPARAM_INFO
	.align		4
.L_158:
        /*0058*/ 	.byte	0x04, 0x17
        /*005a*/ 	.short	(.L_160 - .L_159)
.L_159:
        /*005c*/ 	.word	0x00000000
        /*0060*/ 	.short	0x0008
        /*0062*/ 	.short	0x0030
        /*0064*/ 	.byte	0x00, 0xf0, 0x11, 0x00


	//----- nvinfo : EIATTR_KPARAM_INFO
	.align		4
.L_160:
        /*0068*/ 	.byte	0x04, 0x17
        /*006a*/ 	.short	(.L_162 - .L_161)
.L_161:
        /*006c*/ 	.word	0x00000000
        /*0070*/ 	.short	0x0007
        /*0072*/ 	.short	0x002c
        /*0074*/ 	.byte	0x00, 0xf0, 0x11, 0x00


	//----- nvinfo : EIATTR_KPARAM_INFO
	.align		4
.L_162:
        /*0078*/ 	.byte	0x04, 0x17
        /*007a*/ 	.short	(.L_164 - .L_163)
.L_163:
        /*007c*/ 	.word	0x00000000
        /*0080*/ 	.short	0x0006
        /*0082*/ 	.short	0x0028
        /*0084*/ 	.byte	0x00, 0xf0, 0x11, 0x00


	//----- nvinfo : EIATTR_KPARAM_INFO
	.align		4
.L_164:
        /*0088*/ 	.byte	0x04, 0x17
        /*008a*/ 	.short	(.L_166 - .L_165)
.L_165:
        /*008c*/ 	.word	0x00000000
        /*0090*/ 	.short	0x0005
        /*0092*/ 	.short	0x0024
        /*0094*/ 	.byte	0x00, 0xf0, 0x11, 0x00


	//----- nvinfo : EIATTR_KPARAM_INFO
	.align		4
.L_166:
        /*0098*/ 	.byte	0x04, 0x17
        /*009a*/ 	.short	(.L_168 - .L_167)
.L_167:
        /*009c*/ 	.word	0x00000000
        /*00a0*/ 	.short	0x0004
        /*00a2*/ 	.short	0x0020
        /*00a4*/ 	.byte	0x00, 0xf0, 0x11, 0x00


	//----- nvinfo : EIATTR_KPARAM_INFO
	.align		4
.L_168:
        /*00a8*/ 	.byte	0x04, 0x17
        /*00aa*/ 	.short	(.L_170 - .L_169)
.L_169:
        /*00ac*/ 	.word	0x00000000
        /*00b0*/ 	.short	0x0003
        /*00b2*/ 	.short	0x0018
        /*00b4*/ 	.byte	0x00, 0xf5, 0x21, 0x00


	//----- nvinfo : EIATTR_KPARAM_INFO
	.align		4
.L_170:
        /*00b8*/ 	.byte	0x04, 0x17
        /*00ba*/ 	.short	(.L_172 - .L_171)
.L_171:
        /*00bc*/ 	.word	0x00000000
        /*00c0*/ 	.short	0x0002
        /*00c2*/ 	.short	0x0010
        /*00c4*/ 	.byte	0x00, 0xf5, 0x21, 0x00


	//----- nvinfo : EIATTR_KPARAM_INFO
	.align		4
.L_172:
        /*00c8*/ 	.byte	0x04, 0x17
        /*00ca*/ 	.short	(.L_174 - .L_173)
.L_173:
        /*00cc*/ 	.word	0x00000000
        /*00d0*/ 	.short	0x0001
        /*00d2*/ 	.short	0x0008
        /*00d4*/ 	.byte	0x00, 0xf5, 0x21, 0x00


	//----- nvinfo : EIATTR_KPARAM_INFO
	.align		4
.L_174:
        /*00d8*/ 	.byte	0x04, 0x17
        /*00da*/ 	.short	(.L_176 - .L_175)
.L_175:
        /*00dc*/ 	.word	0x00000000
        /*00e0*/ 	.short	0x0000
        /*00e2*/ 	.short	0x0000
        /*00e4*/ 	.byte	0x00, 0xf5, 0x21, 0x00


	//----- nvinfo : EIATTR_SPARSE_MMA_MASK
	.align		4
.L_176:
        /*00e8*/ 	.byte	0x03, 0x50
        /*00ea*/ 	.short	0x0000


	//----- nvinfo : EIATTR_MAXREG_COUNT
	.align		4
        /*00ec*/ 	.byte	0x03, 0x1b
        /*00ee*/ 	.short	0x00ff


	//----- nvinfo : EIATTR_MERCURY_ISA_VERSION
	.align		4
        /*00f0*/ 	.byte	0x03, 0x5f
        /*00f2*/ 	.short	0x0101


	//----- nvinfo : EIATTR_VRC_CTA_INIT_COUNT
	.align		4
        /*00f4*/ 	.byte	0x02, 0x4a
	.zero		1
	.zero		1


	//----- nvinfo : EIATTR_EXIT_INSTR_OFFSETS
	.align		4
        /*00f8*/ 	.byte	0x04, 0x1c
        /*00fa*/ 	.short	(.L_178 - .L_177)


	//   ....[0]....
.L_177:
        /*00fc*/ 	.word	0x00000120


	//   ....[1]....
        /*0100*/ 	.word	0x00002cf0


	//----- nvinfo : EIATTR_CRS_STACK_SIZE
	.align		4
.L_178:
        /*0104*/ 	.byte	0x04, 0x1e
        /*0106*/ 	.short	(.L_180 - .L_179)
.L_179:
        /*0108*/ 	.word	0x00000000


	//----- nvinfo : EIATTR_CBANK_PARAM_SIZE
	.align		4
.L_180:
        /*010c*/ 	.byte	0x03, 0x19
        /*010e*/ 	.short	0x0048


	//----- nvinfo : EIATTR_PARAM_CBANK
	.align		4
        /*0110*/ 	.byte	0x04, 0x0a
        /*0112*/ 	.short	(.L_182 - .L_181)
	.align		4
.L_181:
        /*0114*/ 	.word	index@(.nv.constant0._Z5solvePfS_S_S_fffffffiii)
        /*0118*/ 	.short	0x0380
        /*011a*/ 	.short	0x0048


	//----- nvinfo : EIATTR_SW_WAR
	.align		4
.L_182:
        /*011c*/ 	.byte	0x04, 0x36
        /*011e*/ 	.short	(.L_184 - .L_183)
.L_183:
        /*0120*/ 	.word	0x00000008
.L_184:


//--------------------- .nv.info._Z15lint3d_bell_gpuPfS_S_S_S_S_S_S_S_S_S_PiS0_S0_iiiiiii --------------------------
	.section	.nv.info._Z15lint3d_bell_gpuPfS_S_S_S_S_S_S_S_S_S_PiS0_S0_iiiiiii,"",@"SHT_CUDA_INFO"
	.sectionflags	@""
	.align	4


	//----- nvinfo : EIATTR_CUDA_API_VERSION
	.align		4
        /*0000*/ 	.byte	0x04, 0x37
        /*0002*/ 	.short	(.L_186 - .L_185)
.L_185:
        /*0004*/ 	.word	0x00000082


	//----- nvinfo : EIATTR_KPARAM_INFO
	.align		4
.L_186:
        /*0008*/ 	.byte	0x04, 0x17
        /*000a*/ 	.short	(.L_188 - .L_187)
.L_187:
        /*000c*/ 	.word	0x00000000
        /*0010*/ 	.short	0x0014
        /*0012*/ 	.short	0x0088
        /*0014*/ 	.byte	0x00, 0xf0, 0x11, 0x00


	//----- nvinfo : EIATTR_KPARAM_INFO
	.align		4
.L_188:
        /*0018*/ 	.byte	0x04, 0x17
        /*001a*/ 	.short	(.L_190 - .L_189)
.L_189:
        /*001c*/ 	.word	0x00000000
        /*0020*/ 	.short	0x0013
        /*0022*/ 	.short	0x0084
        /*0024*/ 	.byte	0x00, 0xf0, 0x11, 0x00


	//----- nvinfo : EIATTR_KPARAM_INFO
	.align		4
.L_190:
        /*0028*/ 	.byte	0x04, 0x17
        /*002a*/ 	.short	(.L_192 - .L_191)
.L_191:
        /*002c*/ 	.word	0x00000000
        /*0030*/ 	.short	0x0012
        /*0032*/ 	.short	0x0080
        /*0034*/ 	.byte	0x00, 0xf0, 0x11, 0x00


	//----- nvinfo : EIATTR_KPARAM_INFO
	.align		4
.L_192:
        /*0038*/ 	.byte	0x04, 0x17
        /*003a*/ 	.short	(.L_194 - .L_193)
.L_193:
        /*003c*/ 	.word	0x00000000
        /*0040*/ 	.short	0x0011
        /*0042*/ 	.short	0x007c
        /*0044*/ 	.byte	0x00, 0xf0, 0x11, 0x00


	//----- nvinfo : EIATTR_KPARAM_INFO
	.align		4
.L_194:
        /*0048*/ 	.byte	0x04, 0x17
        /*004a*/ 	.short	(.L_196 - .L_195)
.L_195:
        /*004c*/ 	.word	0x00000000
        /*0050*/ 	.short	0x0010
        /*0052*/ 	.short	0x0078
        /*0054*/ 	.byte	0x00, 0xf0, 0x11, 0x00


	//----- nvinfo : EIATTR_KPARAM_INFO
	.align		4
.L_196:
        /*0058*/ 	.byte	0x04, 0x17
        /*005a*/ 	.short	(.L_198 - .L_197)
.L_197:
        /*005c*/ 	.word	0x00000000
        /*0060*/ 	.short	0x000f
        /*0062*/ 	.short	0x0074
        /*0064*/ 	.byte	0x00, 0xf0, 0x11, 0x00


	//----- nvinfo : EIATTR_KPARAM_INFO
	.align		4
.L_198:
        /*0068*/ 	.byte	0x04, 0x17
        /*006a*/ 	.short	(.L_200 - .L_199)
.L_199:
        /*006c*/ 	.word	0x00000000
        /*0070*/ 	.short	0x000e
        /*0072*/ 	.short	0x0070
        /*0074*/ 	.byte	0x00, 0xf0, 0x11, 0x00


	//----- nvinfo : EIATTR_KPARAM_INFO
	.align		4
.L_200:
        /*0078*/ 	.byte	0x04, 0x17
        /*007a*/ 	.short	(.L_202 - .L_201)
.L_201:
        /*007c*/ 	.word	0x00000000
        /*0080*/ 	.short	0x000d
        /*0082*/ 	.short	0x0068
        /*0084*/ 	.byte	0x00, 0xf5, 0x21, 0x00


	//----- nvinfo : EIATTR_KPARAM_INFO
	.align		4
.L_202:
        /*0088*/ 	.byte	0x04, 0x17
        /*008a*/ 	.short	(.L_204 - .L_203)
.L_203:
        /*008c*/ 	.word	0x00000000
        /*0090*/ 	.short	0x000c
        /*0092*/ 	.short	0x0060
        /*0094*/ 	.byte	0x00, 0xf5, 0x21, 0x00


	//----- nvinfo : EIATTR_KPARAM_INFO
	.align		4
.L_204:
        /*0098*/ 	.byte	0x04, 0x17
        /*009a*/ 	.short	(.L_206 - .L_205)
.L_205:
        /*009c*/ 	.word	0x00000000
        /*00a0*/ 	.short	0x000b
        /*00a2*/ 	.short	0x0058
        /*00a4*/ 	.byte	0x00, 0xf5, 0x21, 0x00


	//----- nvinfo : EIATTR_KPARAM_INFO
	.align		4
.L_206:
        /*00a8*/ 	.byte	0x04, 0x17
        /*00aa*/ 	.short	(.L_208 - .L_207)
.L_207:
        /*00ac*/ 	.word	0x00000000
        /*00b0*/ 	.short	0x000a
        /*00b2*/ 	.short	0x0050
        /*00b4*/ 	.byte	0x00, 0xf5, 0x21, 0x00


	//----- nvinfo : EIATTR_KPARAM_INFO
	.align		4
.L_208:
        /*00b8*/ 	.byte	0x04, 0x17
        /*00ba*/ 	.short	(.L_210 - .L_209)
.L_209:
        /*00bc*/ 	.word	0x00000000
        /*00c0*/ 	.short	0x0009
        /*00c2*/ 	.short	0x0048
        /*00c4*/ 	.byte	0x00, 0xf5, 0x21, 0x00


	//----- nvinfo : EIATTR_KPARAM_INFO
	.align		4
.L_210:
        /*00c8*/ 	.byte	0x04, 0x17
        /*00ca*/ 	.short	(.L_212 - .L_211)
.L_211:
        /*00cc*/ 	.word	0x00000000
        /*00d0*/ 	.short	0x0008
        /*00d2*/ 	.short	0x0040
        /*00d4*/ 	.byte	0x00, 0xf5, 0x21, 0x00


	//----- nvinfo : EIATTR_KPARAM_INFO
	.align		4
.L_212:
        /*00d8*/ 	.byte	0x04, 0x17
        /*00da*/ 	.short	(.L_214 - .L_213)
.L_213:
        /*00dc*/ 	.word	0x00000000
        /*00e0*/ 	.short	0x0007
        /*00e2*/ 	.short	0x0038
        /*00e4*/ 	.byte	0x00, 0xf5, 0x21, 0x00


	//----- nvinfo : EIATTR_KPARAM_INFO
	.align		4
.L_214:
        /*00e8*/ 	.byte	0x04, 0x17
        /*00ea*/ 	.short	(.L_216 - .L_215)
.L_215:
        /*00ec*/ 	.word	0x00000000
        /*00f0*/ 	.short	0x0006
        /*00f2*/ 	.short	0x0030
        /*00f4*/ 	.byte	0x00, 0xf5, 0x21, 0x00


	//----- nvinfo : EIATTR_KPARAM_INFO
	.align		4
.L_216:
        /*00f8*/ 	.byte	0x04, 0x17
        /*00fa*/ 	.short	(.L_218 - .L_217)
.L_217:
        /*00fc*/ 	.word	0x00000000
        /*0100*/ 	.short	0x0005
        /*0102*/ 	.short	0x0028
        /*0104*/ 	.byte	0x00, 0xf5, 0x21, 0x00


	//----- nvinfo : EIATTR_KPARAM_INFO
	.align		4
.L_218:
        /*0108*/ 	.byte	0x04, 0x17
        /*010a*/ 	.short	(.L_220 - .L_219)
.L_219:
        /*010c*/ 	.word	0x00000000
        /*0110*/ 	.short	0x0004
        /*0112*/ 	.short	0x0020
        /*0114*/ 	.byte	0x00, 0xf5, 0x21, 0x00


	//----- nvinfo : EIATTR_KPARAM_INFO
	.align		4
.L_220:
        /*0118*/ 	.byte	0x04, 0x17
        /*011a*/ 	.short	(.L_222 - .L_221)
.L_221:
        /*011c*/ 	.word	0x00000000
        /*0120*/ 	.short	0x0003
        /*0122*/ 	.short	0x0018
        /*0124*/ 	.byte	0x00, 0xf5, 0x21, 0x00


	//----- nvinfo : EIATTR_KPARAM_INFO
	.align		4
.L_222:
        /*0128*/ 	.byte	0x04, 0x17
        /*012a*/ 	.short	(.L_224 - .L_223)
.L_223:
        /*012c*/ 	.word	0x00000000
        /*0130*/ 	.short	0x0002
        /*0132*/ 	.short	0x0010
        /*0134*/ 	.byte	0x00, 0xf5, 0x21, 0x00


	//----- nvinfo : EIATTR_KPARAM_INFO
	.align		4
.L_224:
        /*0138*/ 	.byte	0x04, 0x17
        /*013a*/ 	.short	(.L_226 - .L_225)
.L_225:
        /*013c*/ 	.word	0x00000000
        /*0140*/ 	.short	0x0001
        /*0142*/ 	.short	0x0008
        /*0144*/ 	.byte	0x00, 0xf5, 0x21, 0x00


	//----- nvinfo : EIATTR_KPARAM_INFO
	.align		4
.L_226:
        /*0148*/ 	.byte	0x04, 0x17
        /*014a*/ 	.short	(.L_228 - .L_227)
.L_227:
        /*014c*/ 	.word	0x00000000
        /*0150*/ 	.short	0x0000
        /*0152*/ 	.short	0x0000
        /*0154*/ 	.byte	0x00, 0xf5, 0x21, 0x00


	//----- nvinfo : EIATTR_SPARSE_MMA_MASK
	.align		4
.L_228:
        /*0158*/ 	.byte	0x03, 0x50
        /*015a*/ 	.short	0x0000


	//----- nvinfo : EIATTR_MAXREG_COUNT
	.align		4
        /*015c*/ 	.byte	0x03, 0x1b
        /*015e*/ 	.short	0x00ff


	//----- nvinfo : EIATTR_MERCURY_ISA_VERSION
	.align		4
        /*0160*/ 	.byte	0x03, 0x5f
        /*0162*/ 	.short	0x0101


	//----- nvinfo : EIATTR_VRC_CTA_INIT_COUNT
	.align		4
        /*0164*/ 	.byte	0x02, 0x4a
	.zero		1
	.zero		1


	//----- nvinfo : EIATTR_EXIT_INSTR_OFFSETS
	.align		4
        /*0168*/ 	.byte	0x04, 0x1c
        /*016a*/ 	.short	(.L_230 - .L_229)


	//   ....[0]....
.L_229:
        /*016c*/ 	.word	0x00000550


	//----- nvinfo : EIATTR_CBANK_PARAM_SIZE
	.align		4
.L_230:
        /*0170*/ 	.byte	0x03, 0x19
        /*0172*/ 	.short	0x008c


	//----- nvinfo : EIATTR_PARAM_CBANK
	.align		4
        /*0174*/ 	.byte	0x04, 0x0a
        /*0176*/ 	.short	(.L_232 - .L_231)
	.align		4
.L_231:
        /*0178*/ 	.word	index@(.nv.constant0._Z15lint3d_bell_gpuPfS_S_S_S_S_S_S_S_S_S_PiS0_S0_iiiiiii)
        /*017c*/ 	.short	0x0380
        /*017e*/ 	.short	0x008c


	//----- nvinfo : EIATTR_SW_WAR
	.align		4
.L_232:
        /*0180*/ 	.byte	0x04, 0x36
        /*0182*/ 	.short	(.L_234 - .L_233)
.L_233:
        /*0184*/ 	.word	0x00000008
.L_234:


//--------------------- .nv.callgraph             --------------------------
	.section	.nv.callgraph,"",@"SHT_CUDA_CALLGRAPH"
	.align	4
	.sectionentsize	8
	.align		4
        /*0000*/ 	.word	0x00000000
	.align		4
        /*0004*/ 	.word	0xffffffff
	.align		4
        /*0008*/ 	.word	0x00000000
	.align		4
        /*000c*/ 	.word	0xfffffffe
	.align		4
        /*0010*/ 	.word	0x00000000
	.align		4
        /*0014*/ 	.word	0xfffffffd
	.align		4
        /*0018*/ 	.word	0x00000000
	.align		4
        /*001c*/ 	.word	0xfffffffc


//--------------------- .nv.constant4             --------------------------
	.section	.nv.constant4,"a",@progbits
	.align	8
	.align		8
.nv.constant4:
        /*0000*/ 	.dword	__cudart_i2opi_f


//--------------------- .text._Z12spongeKernelPfiiii --------------------------
	.section	.text._Z12spongeKernelPfiiii,"ax",@progbits
	.align	128
        .global         _Z12spongeKernelPfiiii
        .type           _Z12spongeKernelPfiiii,@function
        .size           _Z12spongeKernelPfiiii,(.L_x_84 - _Z12spongeKernelPfiiii)
        .other          _Z12spongeKernelPfiiii,@"STO_CUDA_ENTRY STV_DEFAULT"
_Z12spongeKernelPfiiii:
.text._Z12spongeKernelPfiiii:
[----:B------:R-:W-:Y:S01]  /*0000*/  LDC R1, c[0x0][0x37c] ;  /* 0x0000df00ff017b82 */ /* 0x000fe20000000800 */
[----:B------:R-:W0:Y:S07]  /*0010*/  S2R R2, SR_TID.Y ;  /* 0x0000000000027919 */ /* 0x000e2e0000002200 */
[----:B------:R-:W1:Y:S01]  /*0020*/  LDC R3, c[0x0][0x360] ;  /* 0x0000d800ff037b82 */ /* 0x000e620000000800 */
[----:B------:R-:W2:Y:S01]  /*0030*/  LDCU.64 UR8, c[0x0][0x388] ;  /* 0x00007100ff0877ac */ /* 0x000ea20008000a00 */
[----:B------:R-:W1:Y:S01]  /*0040*/  S2R R0, SR_TID.X ;  /* 0x0000000000007919 */ /* 0x000e620000002100 */
[----:B------:R-:W3:Y:S01]  /*0050*/  LDCU UR7, c[0x0][0x390] ;  /* 0x00007200ff0777ac */ /* 0x000ee20008000800 */
[----:B------:R-:W4:Y:S04]  /*0060*/  S2R R4, SR_TID.Z ;  /* 0x0000000000047919 */ /* 0x000f280000002300 */
[----:B------:R-:W0:Y:S08]  /*0070*/  S2UR UR5, SR_CTAID.Y ;  /* 0x00000000000579c3 */ /* 0x000e300000002600 */
[----:B------:R-:W0:Y:S08]  /*0080*/  LDC R5, c[0x0][0x364] ;  /* 0x0000d900ff057b82 */ /* 0x000e300000000800 */
[----:B------:R-:W1:Y:S08]  /*0090*/  S2UR UR4, SR_CTAID.X ;  /* 0x00000000000479c3 */ /* 0x000e700000002500 */
[----:B------:R-:W4:Y:S08]  /*00a0*/  S2UR UR6, SR_CTAID.Z ;  /* 0x00000000000679c3 */ /* 0x000f300000002700 */
[----:B------:R-:W4:Y:S01]  /*00b0*/  LDC R7, c[0x0][0x368] ;  /* 0x0000da00ff077b82 */ /* 0x000f220000000800 */
[----:B0-----:R-:W-:-:S05]  /*00c0*/  IMAD R2, R5, UR5, R2 ;  /* 0x0000000505027c24 */ /* 0x001fca000f8e0202 */
[----:B--2---:R-:W-:Y:S01]  /*00d0*/  ISETP.GE.AND P0, PT, R2, UR9, PT ;  /* 0x0000000902007c0c */ /* 0x004fe2000bf06270 */
[----:B-1----:R-:W-:-:S05]  /*00e0*/  IMAD R0, R3, UR4, R0 ;  /* 0x0000000403007c24 */ /* 0x002fca000f8e0200 */
[----:B------:R-:W-:Y:S01]  /*00f0*/  ISETP.GE.OR P0, PT, R0, UR8, P0 ;  /* 0x0000000800007c0c */ /* 0x000fe20008706670 */
[----:B----4-:R-:W-:-:S05]  /*0100*/  IMAD R3, R7, UR6, R4 ;  /* 0x0000000607037c24 */ /* 0x010fca000f8e0204 */
[----:B---3--:R-:W-:-:S13]  /*0110*/  ISETP.GE.OR P0, PT, R3, UR7, P0 ;  /* 0x0000000703007c0c */ /* 0x008fda0008706670 */
[----:B------:R-:W-:Y:S05]  /*0120*/  @P0 EXIT ;  /* 0x000000000000094d */ /* 0x000fea0003800000 */
[----:B------:R-:W0:Y:S01]  /*0130*/  LDCU UR6, c[0x0][0x394] ;  /* 0x00007280ff0677ac */ /* 0x000e220008000800 */
[----:B------:R-:W1:Y:S01]  /*0140*/  LDC.64 R4, c[0x0][0x380] ;  /* 0x0000e000ff047b82 */ /* 0x000e620000000a00 */
[--C-:B------:R-:W-:Y:S01]  /*0150*/  VIMNMX3 R6, R0, R2, R3.reuse, PT ;  /* 0x000000020006720f */ /* 0x100fe20003800103 */
[----:B------:R-:W-:Y:S01]  /*0160*/  IMAD R7, R2, UR7, R3 ;  /* 0x0000000702077c24 */ /* 0x000fe2000f8e0203 */
[----:B------:R-:W2:Y:S01]  /*0170*/  LDCU.64 UR4, c[0x0][0x358] ;  /* 0x00006b00ff0477ac */ /* 0x000ea20008000a00 */
[----:B------:R-:W-:Y:S02]  /*0180*/  BSSY.RECONVERGENT B0, `(.L_x_0) ;  /* 0x0000083000007945 */ /* 0x000fe40003800200 */
[----:B------:R-:W-:Y:S01]  /*0190*/  IMAD R7, R7, UR8, R0 ;  /* 0x0000000807077c24 */ /* 0x000fe2000f8e0200 */
[----:B0-----:R-:W-:-:S03]  /*01a0*/  ISETP.GE.AND P0, PT, R6, UR6, PT ;  /* 0x0000000606007c0c */ /* 0x001fc6000bf06270 */
[----:B-1----:R-:W-:-:S10]  /*01b0*/  IMAD.WIDE R4, R7, 0x4, R4 ;  /* 0x0000000407047825 */ /* 0x002fd400078e0204 */
[----:B--2---:R-:W-:Y:S05]  /*01c0*/  @P0 BRA `(.L_x_1) ;  /* 0x0000000400f80947 */ /* 0x004fea0003800000 */
[----:B------:R-:W-:Y:S01]  /*01d0*/  ISETP.GE.AND P0, PT, R0, UR6, PT ;  /* 0x0000000600007c0c */ /* 0x000fe2000bf06270 */
[----:B------:R-:W-:-:S12]  /*01e0*/  BSSY.RECONVERGENT B1, `(.L_x_2) ;  /* 0x000000a000017945 */ /* 0x000fd80003800200 */
[----:B------:R-:W-:Y:S02]  /*01f0*/  @P0 ISETP.GE.AND P1, PT, R2, UR6, PT ;  /* 0x0000000602000c0c */ /* 0x000fe4000bf26270 */
[----:B------:R-:W-:Y:S02]  /*0200*/  @!P0 IADD3 R6, PT, PT, -R0, UR6, RZ ;  /* 0x0000000600068c10 */ /* 0x000fe4000fffe1ff */
[----:B------:R-:W-:-:S04]  /*0210*/  @P0 SEL R0, R2, R3, !P1 ;  /* 0x0000000302000207 */ /* 0x000fc80004800000 */
[----:B------:R-:W-:Y:S02]  /*0220*/  @P0 IADD3 R6, PT, PT, -R0, UR6, RZ ;  /* 0x0000000600060c10 */ /* 0x000fe4000fffe1ff */
[----:B------:R-:W-:Y:S02]  /*0230*/  MOV R0, 0x280 ;  /* 0x0000028000007802 */ /* 0x000fe40000000f00 */
[----:B------:R-:W0:Y:S02]  /*0240*/  I2F.F64 R24, R6 ;  /* 0x0000000600187312 */ /* 0x000e240000201c00 */
[----:B0-----:R-:W-:-:S08]  /*0250*/  DADD R24, R24, -1 ;  /* 0xbff0000018187429 */ /* 0x001fd00000000000 */
[----:B------:R-:W-:-:S11]  /*0260*/  DADD R26, -RZ, |R24| ;  /* 0x00000000ff1a7229 */ /* 0x000fd60000000518 */
[----:B------:R-:W-:Y:S05]  /*0270*/  CALL.REL.NOINC `($_Z12spongeKernelPfiiii$__internal_accurate_pow) ;  /* 0x0000001400687944 */ /* 0x000fea0003c00000 */
[----:B------:R-:W-:Y:S05]  /*0280*/  BSYNC.RECONVERGENT B1 ;  /* 0x0000000000017941 */ /* 0x000fea0003800200 */
.L_x_2:
[C---:B------:R-:W-:Y:S01]  /*0290*/  DADD R8, R24.reuse, 2 ;  /* 0x4000000018087429 */ /* 0x040fe20000000000 */
[----:B------:R-:W0:Y:S01]  /*02a0*/  LDCU UR7, c[0x0][0x394] ;  /* 0x00007280ff0777ac */ /* 0x000e220008000800 */
[----:B------:R-:W-:Y:S01]  /*02b0*/  DSETP.NEU.AND P1, PT, R24, RZ, PT ;  /* 0x000000ff1800722a */ /* 0x000fe20003f2d000 */
[----:B------:R-:W-:Y:S01]  /*02c0*/  BSSY.RECONVERGENT B1, `(.L_x_3) ;  /* 0x0000011000017945 */ /* 0x000fe20003800200 */
[----:B------:R-:W-:Y:S01]  /*02d0*/  MOV R0, 0x3d0 ;  /* 0x000003d000007802 */ /* 0x000fe20000000f00 */
[----:B------:R-:W-:Y:S01]  /*02e0*/  UMOV UR8, 0xa0000000 ;  /* 0xa000000000087882 */ /* 0x000fe20000000000 */
[----:B------:R-:W-:-:S04]  /*02f0*/  UMOV UR9, 0x3fbaf8e8 ;  /* 0x3fbaf8e800097882 */ /* 0x000fc80000000000 */
[----:B------:R-:W-:-:S04]  /*0300*/  LOP3.LUT R8, R9, 0x7ff00000, RZ, 0xc0, !PT ;  /* 0x7ff0000009087812 */ /* 0x000fc800078ec0ff */
[----:B------:R-:W-:Y:S02]  /*0310*/  ISETP.NE.AND P0, PT, R8, 0x7ff00000, PT ;  /* 0x7ff000000800780c */ /* 0x000fe40003f05270 */
[----:B------:R-:W-:Y:S01]  /*0320*/  @!P1 CS2R R6, SRZ ;  /* 0x0000000000069805 */ /* 0x000fe2000001ff00 */
[----:B0-----:R-:W0:Y:S10]  /*0330*/  I2F.F64 R8, UR7 ;  /* 0x0000000700087d12 */ /* 0x001e340008201c00 */
[----:B------:R-:W-:-:S02]  /*0340*/  DSETP.NEU.OR P0, PT, |R24|, +INF , P0 ;  /* 0x7ff000001800742a */ /* 0x000fc4000070d600 */
[----:B0-----:R-:W-:-:S12]  /*0350*/  DADD R26, -RZ, |R8| ;  /* 0x00000000ff1a7229 */ /* 0x001fd80000000508 */
[----:B------:R-:W-:Y:S02]  /*0360*/  @!P0 IMAD.MOV.U32 R6, RZ, RZ, 0x0 ;  /* 0x00000000ff068424 */ /* 0x000fe400078e00ff */
[----:B------:R-:W-:Y:S01]  /*0370*/  @!P0 IMAD.MOV.U32 R7, RZ, RZ, 0x7ff00000 ;  /* 0x7ff00000ff078424 */ /* 0x000fe200078e00ff */
[----:B------:R-:W-:-:S05]  /*0380*/  DSETP.NEU.AND P0, PT, R24, 1, PT ;  /* 0x3ff000001800742a */ /* 0x000fca0003f0d000 */
[----:B------:R-:W-:-:S10]  /*0390*/  DMUL R6, R6, -UR8 ;  /* 0x8000000806067c28 */ /* 0x000fd40008000000 */
[----:B------:R-:W-:Y:S02]  /*03a0*/  FSEL R24, R6, -1.084202172485504434e-19, P0 ;  /* 0xa000000006187808 */ /* 0x000fe40000000000 */
[----:B------:R-:W-:-:S07]  /*03b0*/  FSEL R25, R7, -1.4607210159301757812, P0 ;  /* 0xbfbaf8e807197808 */ /* 0x000fce0000000000 */
[----:B------:R-:W-:Y:S05]  /*03c0*/  CALL.REL.NOINC `($_Z12spongeKernelPfiiii$__internal_accurate_pow) ;  /* 0x0000001400147944 */ /* 0x000fea0003c00000 */
[----:B------:R-:W-:Y:S05]  /*03d0*/  BSYNC.RECONVERGENT B1 ;  /* 0x0000000000017941 */ /* 0x000fea0003800200 */
.L_x_3:
[----:B------:R-:W0:Y:S01]  /*03e0*/  LDC R0, c[0x0][0x394] ;  /* 0x0000e500ff007b82 */ /* 0x000e220000000800 */
[----:B------:R-:W-:Y:S01]  /*03f0*/  BSSY.RECONVERGENT B1, `(.L_x_4) ;  /* 0x0000019000017945 */ /* 0x000fe20003800200 */
[C---:B0-----:R-:W-:Y:S02]  /*0400*/  ISETP.NE.AND P0, PT, R0.reuse, RZ, PT ;  /* 0x000000ff0000720c */ /* 0x041fe40003f05270 */
[----:B------:R-:W-:-:S11]  /*0410*/  ISETP.NE.AND P1, PT, R0, 0x1, PT ;  /* 0x000000010000780c */ /* 0x000fd60003f25270 */
[----:B------:R-:W-:-:S06]  /*0420*/  @!P0 CS2R R6, SRZ ;  /* 0x0000000000068805 */ /* 0x000fcc000001ff00 */
[----:B------:R-:W-:Y:S02]  /*0430*/  FSEL R9, R7, 1.875, P1 ;  /* 0x3ff0000007097808 */ /* 0x000fe40000800000 */
[----:B------:R-:W-:Y:S01]  /*0440*/  FSEL R8, R6, RZ, P1 ;  /* 0x000000ff06087208 */ /* 0x000fe20000800000 */
[----:B------:R-:W-:Y:S01]  /*0450*/  IMAD.MOV.U32 R6, RZ, RZ, 0x1 ;  /* 0x00000001ff067424 */ /* 0x000fe200078e00ff */
[----:B------:R-:W0:Y:S01]  /*0460*/  MUFU.RCP64H R7, R9 ;  /* 0x0000000900077308 */ /* 0x000e220000001800 */
[----:B------:R-:W-:-:S04]  /*0470*/  FSETP.GEU.AND P1, PT, |R25|, 6.5827683646048100446e-37, PT ;  /* 0x036000001900780b */ /* 0x000fc80003f2e200 */
[----:B0-----:R-:W-:-:S08]  /*0480*/  DFMA R10, -R8, R6, 1 ;  /* 0x3ff00000080a742b */ /* 0x001fd00000000106 */
[----:B------:R-:W-:-:S08]  /*0490*/  DFMA R10, R10, R10, R10 ;  /* 0x0000000a0a0a722b */ /* 0x000fd0000000000a */
[----:B------:R-:W-:-:S08]  /*04a0*/  DFMA R10, R6, R10, R6 ;  /* 0x0000000a060a722b */ /* 0x000fd00000000006 */
[----:B------:R-:W-:-:S08]  /*04b0*/  DFMA R6, -R8, R10, 1 ;  /* 0x3ff000000806742b */ /* 0x000fd0000000010a */
[----:B------:R-:W-:-:S08]  /*04c0*/  DFMA R6, R10, R6, R10 ;  /* 0x000000060a06722b */ /* 0x000fd0000000000a */
[----:B------:R-:W-:-:S08]  /*04d0*/  DMUL R10, R6, R24 ;  /* 0x00000018060a7228 */ /* 0x000fd00000000000 */
[----:B------:R-:W-:-:S08]  /*04e0*/  DFMA R12, -R8, R10, R24 ;  /* 0x0000000a080c722b */ /* 0x000fd00000000118 */
[----:B------:R-:W-:-:S10]  /*04f0*/  DFMA R6, R6, R12, R10 ;  /* 0x0000000c0606722b */ /* 0x000fd4000000000a */
[----:B------:R-:W-:-:S05]  /*0500*/  FFMA R0, RZ, R9, R7 ;  /* 0x00000009ff007223 */ /* 0x000fca0000000007 */
[----:B------:R-:W-:-:S13]  /*0510*/  FSETP.GT.AND P0, PT, |R0|, 1.469367938527859385e-39, PT ;  /* 0x001000000000780b */ /* 0x000fda0003f04200 */
[----:B------:R-:W-:Y:S05]  /*0520*/  @P0 BRA P1, `(.L_x_5) ;  /* 0x0000000000140947 */ /* 0x000fea0000800000 */
[----:B------:R-:W-:Y:S01]  /*0530*/  IMAD.MOV.U32 R11, RZ, RZ, R9 ;  /* 0x000000ffff0b7224 */ /* 0x000fe200078e0009 */
[----:B------:R-:W-:-:S07]  /*0540*/  MOV R0, 0x560 ;  /* 0x0000056000007802 */ /* 0x000fce0000000f00 */
[----:B------:R-:W-:Y:S05]  /*0550*/  CALL.REL.NOINC `($__internal_0_$__cuda_sm20_div_rn_f64_full) ;  /* 0x0000000c00347944 */ /* 0x000fea0003c00000 */
[----:B------:R-:W-:Y:S02]  /*0560*/  IMAD.MOV.U32 R6, RZ, RZ, R14 ;  /* 0x000000ffff067224 */ /* 0x000fe400078e000e */
[----:B------:R-:W-:-:S07]  /*0570*/  IMAD.MOV.U32 R7, RZ, RZ, R15 ;  /* 0x000000ffff077224 */ /* 0x000fce00078e000f */
.L_x_5:
[----:B------:R-:W-:Y:S05]  /*0580*/  BSYNC.RECONVERGENT B1 ;  /* 0x0000000000017941 */ /* 0x000fea0003800200 */
.L_x_4:
[----:B------:R-:W2:Y:S01]  /*0590*/  LDG.E R0, desc[UR4][R4.64] ;  /* 0x0000000404007981 */ /* 0x000ea2000c1e1900 */
[----:B------:R-:W-:Y:S01]  /*05a0*/  IMAD.MOV.U32 R8, RZ, RZ, 0x652b82fe ;  /* 0x652b82feff087424 */ /* 0x000fe200078e00ff */
[----:B------:R-:W-:Y:S01]  /*05b0*/  UMOV UR8, 0xfefa39ef ;  /* 0xfefa39ef00087882 */ /* 0x000fe20000000000 */
[----:B------:R-:W-:Y:S01]  /*05c0*/  IMAD.MOV.U32 R9, RZ, RZ, 0x3ff71547 ;  /* 0x3ff71547ff097424 */ /* 0x000fe200078e00ff */
[----:B------:R-:W-:Y:S01]  /*05d0*/  UMOV UR9, 0x3fe62e42 ;  /* 0x3fe62e4200097882 */ /* 0x000fe20000000000 */
[----:B------:R-:W-:Y:S01]  /*05e0*/  DADD R14, -RZ, -|R6| ;  /* 0x00000000ff0e7229 */ /* 0x000fe20000000d06 */
[----:B------:R-:W-:Y:S03]  /*05f0*/  BSSY.RECONVERGENT B1, `(.L_x_6) ;  /* 0x0000038000017945 */ /* 0x000fe60003800200 */
[----:B------:R-:W-:-:S06]  /*0600*/  DFMA R8, |R6|, -R8, 6.75539944105574400000e+15 ;  /* 0x433800000608742b */ /* 0x000fcc0000000a08 */
[----:B------:R-:W-:Y:S02]  /*0610*/  IMAD.MOV.U32 R16, RZ, RZ, R15 ;  /* 0x000000ffff107224 */ /* 0x000fe400078e000f */
[----:B------:R-:W-:-:S03]  /*0620*/  DADD R10, R8, -6.75539944105574400000e+15 ;  /* 0xc3380000080a7429 */ /* 0x000fc60000000000 */
[----:B------:R-:W-:-:S05]  /*0630*/  FSETP.GEU.AND P0, PT, |R16|, 4.1917929649353027344, PT ;  /* 0x4086232b1000780b */ /* 0x000fca0003f0e200 */
[----:B------:R-:W-:Y:S01]  /*0640*/  DFMA R12, R10, -UR8, -|R6| ;  /* 0x800000080a0c7c2b */ /* 0x000fe20008000c06 */
[----:B------:R-:W-:Y:S01]  /*0650*/  UMOV UR8, 0x3b39803f ;  /* 0x3b39803f00087882 */ /* 0x000fe20000000000 */
[----:B------:R-:W-:-:S06]  /*0660*/  UMOV UR9, 0x3c7abc9e ;  /* 0x3c7abc9e00097882 */ /* 0x000fcc0000000000 */
[----:B------:R-:W-:Y:S01]  /*0670*/  DFMA R10, R10, -UR8, R12 ;  /* 0x800000080a0a7c2b */ /* 0x000fe2000800000c */
[----:B------:R-:W-:Y:S01]  /*0680*/  UMOV UR8, 0x69ce2bdf ;  /* 0x69ce2bdf00087882 */ /* 0x000fe20000000000 */
[----:B------:R-:W-:Y:S01]  /*0690*/  IMAD.MOV.U32 R12, RZ, RZ, -0x35dec16 ;  /* 0xfca213eaff0c7424 */ /* 0x000fe200078e00ff */
[----:B------:R-:W-:Y:S01]  /*06a0*/  UMOV UR9, 0x3e5ade15 ;  /* 0x3e5ade1500097882 */ /* 0x000fe20000000000 */
[----:B------:R-:W-:-:S06]  /*06b0*/  IMAD.MOV.U32 R13, RZ, RZ, 0x3e928af3 ;  /* 0x3e928af3ff0d7424 */ /* 0x000fcc00078e00ff */
[----:B------:R-:W-:Y:S01]  /*06c0*/  DFMA R12, R10, UR8, R12 ;  /* 0x000000080a0c7c2b */ /* 0x000fe2000800000c */
[----:B------:R-:W-:Y:S01]  /*06d0*/  UMOV UR8, 0x62401315 ;  /* 0x6240131500087882 */ /* 0x000fe20000000000 */
[----:B------:R-:W-:-:S06]  /*06e0*/  UMOV UR9, 0x3ec71dee ;  /* 0x3ec71dee00097882 */ /* 0x000fcc0000000000 */
[----:B------:R-:W-:Y:S01]  /*06f0*/  DFMA R12, R10, R12, UR8 ;  /* 0x000000080a0c7e2b */ /* 0x000fe2000800000c */
        /* <DEDUP_REMOVED lines=20> */
[----:B------:R-:W-:-:S08]  /*0840*/  DFMA R12, R10, R12, UR8 ;  /* 0x000000080a0c7e2b */ /* 0x000fd0000800000c */
[----:B------:R-:W-:-:S08]  /*0850*/  DFMA R12, R10, R12, 1 ;  /* 0x3ff000000a0c742b */ /* 0x000fd0000000000c */
[----:B------:R-:W-:-:S10]  /*0860*/  DFMA R12, R10, R12, 1 ;  /* 0x3ff000000a0c742b */ /* 0x000fd4000000000c */
[----:B------:R-:W-:Y:S02]  /*0870*/  IMAD R15, R8, 0x100000, R13 ;  /* 0x00100000080f7824 */ /* 0x000fe400078e020d */
[----:B------:R-:W-:Y:S01]  /*0880*/  IMAD.MOV.U32 R14, RZ, RZ, R12 ;  /* 0x000000ffff0e7224 */ /* 0x000fe200078e000c */
[----:B--2---:R0:W1:Y:S01]  /*0890*/  F2F.F64.F32 R10, R0 ;  /* 0x00000000000a7310 */ /* 0x0040620000201800 */
[----:B------:R-:W-:Y:S05]  /*08a0*/  @!P0 BRA `(.L_x_7) ;  /* 0x0000000000308947 */ /* 0x000fea0003800000 */
[----:B------:R-:W-:Y:S01]  /*08b0*/  FSETP.GEU.AND P1, PT, |R16|, 4.2275390625, PT ;  /* 0x408748001000780b */ /* 0x000fe20003f2e200 */
[C---:B------:R-:W-:Y:S02]  /*08c0*/  DADD R14, -|R6|.reuse, +INF ;  /* 0x7ff00000060e7429 */ /* 0x040fe40000000300 */
[----:B------:R-:W-:-:S08]  /*08d0*/  DSETP.NE.AND P0, PT, R6, RZ, PT ;  /* 0x000000ff0600722a */ /* 0x000fd00003f05000 */
[----:B------:R-:W-:Y:S02]  /*08e0*/  FSEL R14, R14, RZ, !P0 ;  /* 0x000000ff0e0e7208 */ /* 0x000fe40004000000 */
[----:B0-----:R-:W-:Y:S02]  /*08f0*/  @!P1 LEA.HI R0, R8, R8, RZ, 0x1 ;  /* 0x0000000808009211 */ /* 0x001fe400078f08ff */
[----:B------:R-:W-:Y:S02]  /*0900*/  FSEL R15, R15, RZ, !P0 ;  /* 0x000000ff0f0f7208 */ /* 0x000fe40004000000 */
[----:B------:R-:W-:-:S05]  /*0910*/  @!P1 SHF.R.S32.HI R7, RZ, 0x1, R0 ;  /* 0x00000001ff079819 */ /* 0x000fca0000011400 */
[----:B------:R-:W-:Y:S02]  /*0920*/  @!P1 IMAD.IADD R6, R8, 0x1, -R7 ;  /* 0x0000000108069824 */ /* 0x000fe400078e0a07 */
[----:B------:R-:W-:-:S03]  /*0930*/  @!P1 IMAD R13, R7, 0x100000, R13 ;  /* 0x00100000070d9824 */ /* 0x000fc600078e020d */
[----:B------:R-:W-:Y:S01]  /*0940*/  @!P1 LEA R7, R6, 0x3ff00000, 0x14 ;  /* 0x3ff0000006079811 */ /* 0x000fe200078ea0ff */
[----:B------:R-:W-:-:S06]  /*0950*/  @!P1 IMAD.MOV.U32 R6, RZ, RZ, RZ ;  /* 0x000000ffff069224 */ /* 0x000fcc00078e00ff */
[----:B------:R-:W-:-:S11]  /*0960*/  @!P1 DMUL R14, R12, R6 ;  /* 0x000000060c0e9228 */ /* 0x000fd60000000000 */
.L_x_7:
[----:B------:R-:W-:Y:S05]  /*0970*/  BSYNC.RECONVERGENT B1 ;  /* 0x0000000000017941 */ /* 0x000fea0003800200 */
.L_x_6:
[----:B-1----:R-:W-:-:S10]  /*0980*/  DMUL R10, R10, R14 ;  /* 0x0000000e0a0a7228 */ /* 0x002fd40000000000 */
[----:B------:R-:W1:Y:S02]  /*0990*/  F2F.F32.F64 R11, R10 ;  /* 0x0000000a000b7310 */ /* 0x000e640000301000 */
[----:B-1----:R1:W-:Y:S02]  /*09a0*/  STG.E desc[UR4][R4.64], R11 ;  /* 0x0000000b04007986 */ /* 0x0023e4000c101904 */
.L_x_1:
[----:B------:R-:W-:Y:S05]  /*09b0*/  BSYNC.RECONVERGENT B0 ;  /* 0x0000000000007941 */ /* 0x000fea0003800200 */
.L_x_0:
[----:B------:R-:W2:Y:S01]  /*09c0*/  LDCU.64 UR10, c[0x0][0x390] ;  /* 0x00007200ff0a77ac */ /* 0x000ea20008000a00 */
[----:B------:R-:W3:Y:S01]  /*09d0*/  LDCU UR9, c[0x0][0x38c] ;  /* 0x00007180ff0977ac */ /* 0x000ee20008000800 */
[----:B--2---:R-:W-:Y:S02]  /*09e0*/  UIADD3 UR8, UPT, UPT, UR10, -UR11, URZ ;  /* 0x8000000b0a087290 */ /* 0x004fe4000fffe0ff */
[----:B---3--:R-:W-:-:S04]  /*09f0*/  UIADD3 UR7, UPT, UPT, UR9, -UR11, URZ ;  /* 0x8000000b09077290 */ /* 0x008fc8000fffe0ff */
[----:B------:R-:W-:Y:S02]  /*0a00*/  ISETP.GT.AND P0, PT, R3, UR8, PT ;  /* 0x0000000803007c0c */ /* 0x000fe4000bf04270 */
[----:B------:R-:W-:-:S13]  /*0a10*/  ISETP.LE.AND P1, PT, R2, UR7, PT ;  /* 0x0000000702007c0c */ /* 0x000fda000bf23270 */
[----:B------:R-:W-:Y:S05]  /*0a20*/  @!P0 EXIT P1 ;  /* 0x000000000000894d */ /* 0x000fea0000800000 */
[C---:B------:R-:W-:Y:S01]  /*0a30*/  ISETP.GT.AND P0, PT, R2.reuse, UR7, PT ;  /* 0x0000000702007c0c */ /* 0x040fe2000bf04270 */
[----:B------:R-:W-:Y:S01]  /*0a40*/  VIADD R2, R2, -UR9 ;  /* 0x8000000902027c36 */ /* 0x000fe20008000000 */
[----:B------:R-:W-:Y:S01]  /*0a50*/  BSSY.RECONVERGENT B0, `(.L_x_8) ;  /* 0x0000008000007945 */ /* 0x000fe20003800200 */
[----:B0-----:R-:W-:-:S10]  /*0a60*/  MOV R0, 0xad0 ;  /* 0x00000ad000007802 */ /* 0x001fd40000000f00 */
[----:B------:R-:W-:-:S04]  /*0a70*/  @!P0 VIADD R2, R3, -UR10 ;  /* 0x8000000a03028c36 */ /* 0x000fc80008000000 */
[----:B------:R-:W-:-:S04]  /*0a80*/  VIADD R6, R2, UR11 ;  /* 0x0000000b02067c36 */ /* 0x000fc80008000000 */
[----:B------:R-:W0:Y:S02]  /*0a90*/  I2F.F64 R2, R6 ;  /* 0x0000000600027312 */ /* 0x000e240000201c00 */
[----:B0-----:R-:W-:-:S08]  /*0aa0*/  DADD R2, R2, -1 ;  /* 0xbff0000002027429 */ /* 0x001fd00000000000 */
[----:B------:R-:W-:-:S11]  /*0ab0*/  DADD R26, -RZ, |R2| ;  /* 0x00000000ff1a7229 */ /* 0x000fd60000000502 */
[----:B-1----:R-:W-:Y:S05]  /*0ac0*/  CALL.REL.NOINC `($_Z12spongeKernelPfiiii$__internal_accurate_pow) ;  /* 0x0000000c00547944 */ /* 0x002fea0003c00000 */
[----:B------:R-:W-:Y:S05]  /*0ad0*/  BSYNC.RECONVERGENT B0 ;  /* 0x0000000000007941 */ /* 0x000fea0003800200 */
.L_x_8:
[C---:B------:R-:W-:Y:S01]  /*0ae0*/  DADD R8, R2.reuse, 2 ;  /* 0x4000000002087429 */ /* 0x040fe20000000000 */
[----:B------:R-:W0:Y:S01]  /*0af0*/  LDCU UR6, c[0x0][0x394] ;  /* 0x00007280ff0677ac */ /* 0x000e220008000800 */
[----:B------:R-:W-:Y:S01]  /*0b00*/  DSETP.NEU.AND P1, PT, R2, RZ, PT ;  /* 0x000000ff0200722a */ /* 0x000fe20003f2d000 */
[----:B------:R-:W-:Y:S01]  /*0b10*/  BSSY.RECONVERGENT B0, `(.L_x_9) ;  /* 0x0000011000007945 */ /* 0x000fe20003800200 */
[----:B------:R-:W-:Y:S01]  /*0b20*/  MOV R0, 0xc20 ;  /* 0x00000c2000007802 */ /* 0x000fe20000000f00 */
[----:B------:R-:W-:-:S05]  /*0b30*/  UMOV UR7, 0x3fbaf8e8 ;  /* 0x3fbaf8e800077882 */ /* 0x000fca0000000000 */
[----:B------:R-:W-:-:S04]  /*0b40*/  LOP3.LUT R8, R9, 0x7ff00000, RZ, 0xc0, !PT ;  /* 0x7ff0000009087812 */ /* 0x000fc800078ec0ff */
[----:B------:R-:W-:Y:S02]  /*0b50*/  ISETP.NE.AND P0, PT, R8, 0x7ff00000, PT ;  /* 0x7ff000000800780c */ /* 0x000fe40003f05270 */
[----:B------:R-:W-:Y:S01]  /*0b60*/  @!P1 CS2R R6, SRZ ;  /* 0x0000000000069805 */ /* 0x000fe2000001ff00 */
[----:B0-----:R-:W0:Y:S01]  /*0b70*/  I2F.F64 R8, UR6 ;  /* 0x0000000600087d12 */ /* 0x001e220008201c00 */
[----:B------:R-:W-:-:S09]  /*0b80*/  UMOV UR6, 0xa0000000 ;  /* 0xa000000000067882 */ /* 0x000fd20000000000 */
[----:B------:R-:W-:Y:S02]  /*0b90*/  DSETP.NEU.OR P0, PT, |R2|, +INF , P0 ;  /* 0x7ff000000200742a */ /* 0x000fe4000070d600 */
        /* <DEDUP_REMOVED lines=9> */
.L_x_9:
        /* <DEDUP_REMOVED lines=22> */
[----:B------:R-:W-:Y:S01]  /*0d90*/  MOV R0, 0xdd0 ;  /* 0x00000dd000007802 */ /* 0x000fe20000000f00 */
[----:B------:R-:W-:Y:S02]  /*0da0*/  IMAD.MOV.U32 R25, RZ, RZ, R3 ;  /* 0x000000ffff197224 */ /* 0x000fe400078e0003 */
[----:B------:R-:W-:-:S07]  /*0db0*/  IMAD.MOV.U32 R11, RZ, RZ, R9 ;  /* 0x000000ffff0b7224 */ /* 0x000fce00078e0009 */
[----:B------:R-:W-:Y:S05]  /*0dc0*/  CALL.REL.NOINC `($__internal_0_$__cuda_sm20_div_rn_f64_full) ;  /* 0x0000000400187944 */ /* 0x000fea0003c00000 */
[----:B------:R-:W-:Y:S02]  /*0dd0*/  IMAD.MOV.U32 R6, RZ, RZ, R14 ;  /* 0x000000ffff067224 */ /* 0x000fe400078e000e */
[----:B------:R-:W-:-:S07]  /*0de0*/  IMAD.MOV.U32 R7, RZ, RZ, R15 ;  /* 0x000000ffff077224 */ /* 0x000fce00078e000f */
.L_x_11:
[----:B------:R-:W-:Y:S05]  /*0df0*/  BSYNC.RECONVERGENT B0 ;  /* 0x0000000000007941 */ /* 0x000fea0003800200 */
.L_x_10:
        /* <DEDUP_REMOVED lines=8> */
[----:B------:R-:W-:Y:S02]  /*0e80*/  FSETP.GEU.AND P0, PT, |R15|, 4.1917929649353027344, PT ;  /* 0x4086232b0f00780b */ /* 0x000fe40003f0e200 */
[----:B------:R-:W-:-:S08]  /*0e90*/  DADD R8, R2, -6.75539944105574400000e+15 ;  /* 0xc338000002087429 */ /* 0x000fd00000000000 */
        /* <DEDUP_REMOVED lines=43> */
[----:B0-----:R-:W-:Y:S01]  /*1150*/  @!P1 LEA.HI R0, R2, R2, RZ, 0x1 ;  /* 0x0000000202009211 */ /* 0x001fe200078f08ff */
[----:B------:R-:W-:Y:S01]  /*1160*/  @!P1 IMAD.MOV.U32 R6, RZ, RZ, RZ ;  /* 0x000000ffff069224 */ /* 0x000fe200078e00ff */
[----:B------:R-:W-:Y:S02]  /*1170*/  FSEL R9, R9, RZ, !P0 ;  /* 0x000000ff09097208 */ /* 0x000fe40004000000 */
[----:B------:R-:W-:-:S05]  /*1180*/  @!P1 SHF.R.S32.HI R3, RZ, 0x1, R0 ;  /* 0x00000001ff039819 */ /* 0x000fca0000011400 */
[----:B------:R-:W-:Y:S02]  /*1190*/  @!P1 IMAD.IADD R2, R2, 0x1, -R3 ;  /* 0x0000000102029824 */ /* 0x000fe400078e0a03 */
[----:B------:R-:W-:-:S03]  /*11a0*/  @!P1 IMAD R3, R3, 0x100000, R13 ;  /* 0x0010000003039824 */ /* 0x000fc600078e020d */
[----:B------:R-:W-:Y:S01]  /*11b0*/  @!P1 LEA R7, R2, 0x3ff00000, 0x14 ;  /* 0x3ff0000002079811 */ /* 0x000fe200078ea0ff */
[----:B------:R-:W-:-:S06]  /*11c0*/  @!P1 IMAD.MOV.U32 R2, RZ, RZ, R12 ;  /* 0x000000ffff029224 */ /* 0x000fcc00078e000c */
[----:B------:R-:W-:-:S11]  /*11d0*/  @!P1 DMUL R8, R2, R6 ;  /* 0x0000000602089228 */ /* 0x000fd60000000000 */
.L_x_13:
[----:B------:R-:W-:Y:S05]  /*11e0*/  BSYNC.RECONVERGENT B0 ;  /* 0x0000000000007941 */ /* 0x000fea0003800200 */
.L_x_12:
[----:B-1----:R-:W-:-:S10]  /*11f0*/  DMUL R10, R10, R8 ;  /* 0x000000080a0a7228 */ /* 0x002fd40000000000 */
[----:B------:R-:W1:Y:S02]  /*1200*/  F2F.F32.F64 R11, R10 ;  /* 0x0000000a000b7310 */ /* 0x000e640000301000 */
[----:B-1----:R-:W-:Y:S01]  /*1210*/  STG.E desc[UR4][R4.64], R11 ;  /* 0x0000000b04007986 */ /* 0x002fe2000c101904 */
[----:B------:R-:W-:Y:S05]  /*1220*/  EXIT ;  /* 0x000000000000794d */ /* 0x000fea0003800000 */
        .weak           $__internal_0_$__cuda_sm20_div_rn_f64_full
        .type           $__internal_0_$__cuda_sm20_div_rn_f64_full,@function
        .size           $__internal_0_$__cuda_sm20_div_rn_f64_full,($_Z12spongeKernelPfiiii$__internal_accurate_pow - $__internal_0_$__cuda_sm20_div_rn_f64_full)
$__internal_0_$__cuda_sm20_div_rn_f64_full:
[C---:B------:R-:W-:Y:S01]  /*1230*/  FSETP.GEU.AND P0, PT, |R11|.reuse, 1.469367938527859385e-39, PT ;  /* 0x001000000b00780b */ /* 0x040fe20003f0e200 */
[--C-:B------:R-:W-:Y:S01]  /*1240*/  IMAD.MOV.U32 R10, RZ, RZ, R8.reuse ;  /* 0x000000ffff0a7224 */ /* 0x100fe200078e0008 */
[C---:B------:R-:W-:Y:S01]  /*1250*/  LOP3.LUT R12, R11.reuse, 0x800fffff, RZ, 0xc0, !PT ;  /* 0x800fffff0b0c7812 */ /* 0x040fe200078ec0ff */
[----:B------:R-:W-:Y:S01]  /*1260*/  IMAD.MOV.U32 R9, RZ, RZ, R25 ;  /* 0x000000ffff097224 */ /* 0x000fe200078e0019 */
[----:B------:R-:W-:Y:S01]  /*1270*/  LOP3.LUT R20, R11, 0x7ff00000, RZ, 0xc0, !PT ;  /* 0x7ff000000b147812 */ /* 0x000fe200078ec0ff */
[----:B------:R-:W-:Y:S01]  /*1280*/  IMAD.MOV.U32 R16, RZ, RZ, 0x1 ;  /* 0x00000001ff107424 */ /* 0x000fe200078e00ff */
[----:B------:R-:W-:Y:S01]  /*1290*/  LOP3.LUT R13, R12, 0x3ff00000, RZ, 0xfc, !PT ;  /* 0x3ff000000c0d7812 */ /* 0x000fe200078efcff */
[----:B------:R-:W-:Y:S01]  /*12a0*/  IMAD.MOV.U32 R12, RZ, RZ, R8 ;  /* 0x000000ffff0c7224 */ /* 0x000fe200078e0008 */
[C---:B------:R-:W-:Y:S01]  /*12b0*/  FSETP.GEU.AND P2, PT, |R9|.reuse, 1.469367938527859385e-39, PT ;  /* 0x001000000900780b */ /* 0x040fe20003f4e200 */
[----:B------:R-:W-:Y:S01]  /*12c0*/  IMAD.MOV.U32 R8, RZ, RZ, R24 ;  /* 0x000000ffff087224 */ /* 0x000fe200078e0018 */
[----:B------:R-:W-:Y:S01]  /*12d0*/  LOP3.LUT R15, R9, 0x7ff00000, RZ, 0xc0, !PT ;  /* 0x7ff00000090f7812 */ /* 0x000fe200078ec0ff */
[----:B------:R-:W-:Y:S02]  /*12e0*/  BSSY.RECONVERGENT B2, `(.L_x_14) ;  /* 0x0000050000027945 */ /* 0x000fe40003800200 */
[----:B------:R-:W-:Y:S01]  /*12f0*/  @!P0 DMUL R12, R10, 8.98846567431157953865e+307 ;  /* 0x7fe000000a0c8828 */ /* 0x000fe20000000000 */
[----:B------:R-:W-:-:S05]  /*1300*/  ISETP.GE.U32.AND P1, PT, R15, R20, PT ;  /* 0x000000140f00720c */ /* 0x000fca0003f26070 */
[----:B------:R-:W0:Y:S02]  /*1310*/  MUFU.RCP64H R17, R13 ;  /* 0x0000000d00117308 */ /* 0x000e240000001800 */
[----:B------:R-:W-:-:S04]  /*1320*/  @!P2 LOP3.LUT R14, R11, 0x7ff00000, RZ, 0xc0, !PT ;  /* 0x7ff000000b0ea812 */ /* 0x000fc800078ec0ff */
[----:B------:R-:W-:Y:S01]  /*1330*/  @!P2 ISETP.GE.U32.AND P3, PT, R15, R14, PT ;  /* 0x0000000e0f00a20c */ /* 0x000fe20003f66070 */
[----:B------:R-:W-:-:S05]  /*1340*/  IMAD.MOV.U32 R14, RZ, RZ, 0x1ca00000 ;  /* 0x1ca00000ff0e7424 */ /* 0x000fca00078e00ff */
[----:B------:R-:W-:-:S04]  /*1350*/  @!P2 SEL R19, R14, 0x63400000, !P3 ;  /* 0x634000000e13a807 */ /* 0x000fc80005800000 */
[----:B------:R-:W-:Y:S01]  /*1360*/  @!P2 LOP3.LUT R22, R19, 0x80000000, R9, 0xf8, !PT ;  /* 0x800000001316a812 */ /* 0x000fe200078ef809 */
[----:B0-----:R-:W-:-:S03]  /*1370*/  DFMA R6, R16, -R12, 1 ;  /* 0x3ff000001006742b */ /* 0x001fc6000000080c */
[----:B------:R-:W-:Y:S01]  /*1380*/  @!P2 LOP3.LUT R23, R22, 0x100000, RZ, 0xfc, !PT ;  /* 0x001000001617a812 */ /* 0x000fe200078efcff */
[----:B------:R-:W-:-:S04]  /*1390*/  @!P2 IMAD.MOV.U32 R22, RZ, RZ, RZ ;  /* 0x000000ffff16a224 */ /* 0x000fc800078e00ff */
[----:B------:R-:W-:-:S08]  /*13a0*/  DFMA R6, R6, R6, R6 ;  /* 0x000000060606722b */ /* 0x000fd00000000006 */
[----:B------:R-:W-:Y:S01]  /*13b0*/  DFMA R16, R16, R6, R16 ;  /* 0x000000061010722b */ /* 0x000fe20000000010 */
[----:B------:R-:W-:Y:S01]  /*13c0*/  SEL R7, R14, 0x63400000, !P1 ;  /* 0x634000000e077807 */ /* 0x000fe20004800000 */
[----:B------:R-:W-:-:S03]  /*13d0*/  IMAD.MOV.U32 R6, RZ, RZ, R8 ;  /* 0x000000ffff067224 */ /* 0x000fc600078e0008 */
[----:B------:R-:W-:-:S03]  /*13e0*/  LOP3.LUT R7, R7, 0x800fffff, R9, 0xf8, !PT ;  /* 0x800fffff07077812 */ /* 0x000fc600078ef809 */
[----:B------:R-:W-:-:S03]  /*13f0*/  DFMA R18, R16, -R12, 1 ;  /* 0x3ff000001012742b */ /* 0x000fc6000000080c */
[----:B------:R-:W-:Y:S01]  /*1400*/  @!P2 DFMA R6, R6, 2, -R22 ;  /* 0x400000000606a82b */ /* 0x000fe20000000816 */
[----:B------:R-:W-:-:S04]  /*1410*/  IMAD.MOV.U32 R22, RZ, RZ, R15 ;  /* 0x000000ffff167224 */ /* 0x000fc800078e000f */
[----:B------:R-:W-:Y:S01]  /*1420*/  DFMA R16, R16, R18, R16 ;  /* 0x000000121010722b */ /* 0x000fe20000000010 */
[----:B------:R-:W-:Y:S01]  /*1430*/  IMAD.MOV.U32 R23, RZ, RZ, R20 ;  /* 0x000000ffff177224 */ /* 0x000fe200078e0014 */
[----:B------:R-:W-:-:S03]  /*1440*/  @!P0 LOP3.LUT R23, R13, 0x7ff00000, RZ, 0xc0, !PT ;  /* 0x7ff000000d178812 */ /* 0x000fc600078ec0ff */
[----:B------:R-:W-:Y:S02]  /*1450*/  @!P2 LOP3.LUT R22, R7, 0x7ff00000, RZ, 0xc0, !PT ;  /* 0x7ff000000716a812 */ /* 0x000fe400078ec0ff */
[----:B------:R-:W-:Y:S01]  /*1460*/  VIADD R25, R23, 0xffffffff ;  /* 0xffffffff17197836 */ /* 0x000fe20000000000 */
[----:B------:R-:W-:Y:S02]  /*1470*/  DMUL R18, R16, R6 ;  /* 0x0000000610127228 */ /* 0x000fe40000000000 */
[----:B------:R-:W-:-:S05]  /*1480*/  VIADD R24, R22, 0xffffffff ;  /* 0xffffffff16187836 */ /* 0x000fca0000000000 */
[----:B------:R-:W-:Y:S01]  /*1490*/  ISETP.GT.U32.AND P0, PT, R24, 0x7feffffe, PT ;  /* 0x7feffffe1800780c */ /* 0x000fe20003f04070 */
[----:B------:R-:W-:-:S03]  /*14a0*/  DFMA R20, R18, -R12, R6 ;  /* 0x8000000c1214722b */ /* 0x000fc60000000006 */
[----:B------:R-:W-:-:S05]  /*14b0*/  ISETP.GT.U32.OR P0, PT, R25, 0x7feffffe, P0 ;  /* 0x7feffffe1900780c */ /* 0x000fca0000704470 */
[----:B------:R-:W-:-:S08]  /*14c0*/  DFMA R16, R16, R20, R18 ;  /* 0x000000141010722b */ /* 0x000fd00000000012 */
[----:B------:R-:W-:Y:S05]  /*14d0*/  @P0 BRA `(.L_x_15) ;  /* 0x00000000006c0947 */ /* 0x000fea0003800000 */
[----:B------:R-:W-:-:S04]  /*14e0*/  LOP3.LUT R18, R11, 0x7ff00000, RZ, 0xc0, !PT ;  /* 0x7ff000000b127812 */ /* 0x000fc800078ec0ff */
[CC--:B------:R-:W-:Y:S02]  /*14f0*/  VIADDMNMX R8, R15.reuse, -R18.reuse, 0xb9600000, !PT ;  /* 0xb96000000f087446 */ /* 0x0c0fe40007800912 */
[----:B------:R-:W-:Y:S02]  /*1500*/  ISETP.GE.U32.AND P0, PT, R15, R18, PT ;  /* 0x000000120f00720c */ /* 0x000fe40003f06070 */
[----:B------:R-:W-:Y:S02]  /*1510*/  VIMNMX R8, PT, PT, R8, 0x46a00000, PT ;  /* 0x46a0000008087848 */ /* 0x000fe40003fe0100 */
[----:B------:R-:W-:-:S05]  /*1520*/  SEL R9, R14, 0x63400000, !P0 ;  /* 0x634000000e097807 */ /* 0x000fca0004000000 */
[----:B------:R-:W-:Y:S02]  /*1530*/  IMAD.IADD R18, R8, 0x1, -R9 ;  /* 0x0000000108127824 */ /* 0x000fe400078e0a09 */
[----:B------:R-:W-:Y:S02]  /*1540*/  IMAD.MOV.U32 R8, RZ, RZ, RZ ;  /* 0x000000ffff087224 */ /* 0x000fe400078e00ff */
[----:B------:R-:W-:-:S06]  /*1550*/  VIADD R9, R18, 0x7fe00000 ;  /* 0x7fe0000012097836 */ /* 0x000fcc0000000000 */
[----:B------:R-:W-:-:S10]  /*1560*/  DMUL R14, R16, R8 ;  /* 0x00000008100e7228 */ /* 0x000fd40000000000 */
[----:B------:R-:W-:-:S13]  /*1570*/  FSETP.GTU.AND P0, PT, |R15|, 1.469367938527859385e-39, PT ;  /* 0x001000000f00780b */ /* 0x000fda0003f0c200 */
[----:B------:R-:W-:Y:S05]  /*1580*/  @P0 BRA `(.L_x_16) ;  /* 0x0000000000940947 */ /* 0x000fea0003800000 */
[----:B------:R-:W-:Y:S01]  /*1590*/  DFMA R6, R16, -R12, R6 ;  /* 0x8000000c1006722b */ /* 0x000fe20000000006 */
[----:B------:R-:W-:-:S09]  /*15a0*/  IMAD.MOV.U32 R8, RZ, RZ, RZ ;  /* 0x000000ffff087224 */ /* 0x000fd200078e00ff */
[C---:B------:R-:W-:Y:S02]  /*15b0*/  FSETP.NEU.AND P0, PT, R7.reuse, RZ, PT ;  /* 0x000000ff0700720b */ /* 0x040fe40003f0d000 */
[----:B------:R-:W-:-:S04]  /*15c0*/  LOP3.LUT R11, R7, 0x80000000, R11, 0x48, !PT ;  /* 0x80000000070b7812 */ /* 0x000fc800078e480b */
[----:B------:R-:W-:-:S07]  /*15d0*/  LOP3.LUT R9, R11, R9, RZ, 0xfc, !PT ;  /* 0x000000090b097212 */ /* 0x000fce00078efcff */
[----:B------:R-:W-:Y:S05]  /*15e0*/  @!P0 BRA `(.L_x_16) ;  /* 0x00000000007c8947 */ /* 0x000fea0003800000 */
[----:B------:R-:W-:Y:S01]  /*15f0*/  IMAD.MOV R7, RZ, RZ, -R18 ;  /* 0x000000ffff077224 */ /* 0x000fe200078e0a12 */
[----:B------:R-:W-:Y:S01]  /*1600*/  DMUL.RP R8, R16, R8 ;  /* 0x0000000810087228 */ /* 0x000fe20000008000 */
[----:B------:R-:W-:-:S06]  /*1610*/  IMAD.MOV.U32 R6, RZ, RZ, RZ ;  /* 0x000000ffff067224 */ /* 0x000fcc00078e00ff */
[----:B------:R-:W-:-:S03]  /*1620*/  DFMA R6, R14, -R6, R16 ;  /* 0x800000060e06722b */ /* 0x000fc60000000010 */
[----:B------:R-:W-:-:S03]  /*1630*/  LOP3.LUT R11, R9, R11, RZ, 0x3c, !PT ;  /* 0x0000000b090b7212 */ /* 0x000fc600078e3cff */
[----:B------:R-:W-:-:S04]  /*1640*/  IADD3 R6, PT, PT, -R18, -0x43300000, RZ ;  /* 0xbcd0000012067810 */ /* 0x000fc80007ffe1ff */
[----:B------:R-:W-:-:S04]  /*1650*/  FSETP.NEU.AND P0, PT, |R7|, R6, PT ;  /* 0x000000060700720b */ /* 0x000fc80003f0d200 */
[----:B------:R-:W-:Y:S02]  /*1660*/  FSEL R14, R8, R14, !P0 ;  /* 0x0000000e080e7208 */ /* 0x000fe40004000000 */
[----:B------:R-:W-:Y:S01]  /*1670*/  FSEL R15, R11, R15, !P0 ;  /* 0x0000000f0b0f7208 */ /* 0x000fe20004000000 */
[----:B------:R-:W-:Y:S06]  /*1680*/  BRA `(.L_x_16) ;  /* 0x0000000000547947 */ /* 0x000fec0003800000 */
.L_x_15:
[----:B------:R-:W-:-:S14]  /*1690*/  DSETP.NAN.AND P0, PT, R8, R8, PT ;  /* 0x000000080800722a */ /* 0x000fdc0003f08000 */
[----:B------:R-:W-:Y:S05]  /*16a0*/  @P0 BRA `(.L_x_17) ;  /* 0x0000000000440947 */ /* 0x000fea0003800000 */
[----:B------:R-:W-:-:S14]  /*16b0*/  DSETP.NAN.AND P0, PT, R10, R10, PT ;  /* 0x0000000a0a00722a */ /* 0x000fdc0003f08000 */
[----:B------:R-:W-:Y:S05]  /*16c0*/  @P0 BRA `(.L_x_18) ;  /* 0x0000000000300947 */ /* 0x000fea0003800000 */
[----:B------:R-:W-:Y:S01]  /*16d0*/  ISETP.NE.AND P0, PT, R22, R23, PT ;  /* 0x000000171600720c */ /* 0x000fe20003f05270 */
[----:B------:R-:W-:Y:S02]  /*16e0*/  IMAD.MOV.U32 R14, RZ, RZ, 0x0 ;  /* 0x00000000ff0e7424 */ /* 0x000fe400078e00ff */
[----:B------:R-:W-:-:S10]  /*16f0*/  IMAD.MOV.U32 R15, RZ, RZ, -0x80000 ;  /* 0xfff80000ff0f7424 */ /* 0x000fd400078e00ff */
[----:B------:R-:W-:Y:S05]  /*1700*/  @!P0 BRA `(.L_x_16) ;  /* 0x0000000000348947 */ /* 0x000fea0003800000 */
[----:B------:R-:W-:Y:S02]  /*1710*/  ISETP.NE.AND P0, PT, R22, 0x7ff00000, PT ;  /* 0x7ff000001600780c */ /* 0x000fe40003f05270 */
[----:B------:R-:W-:Y:S02]  /*1720*/  LOP3.LUT R15, R9, 0x80000000, R11, 0x48, !PT ;  /* 0x80000000090f7812 */ /* 0x000fe400078e480b */
[----:B------:R-:W-:-:S13]  /*1730*/  ISETP.EQ.OR P0, PT, R23, RZ, !P0 ;  /* 0x000000ff1700720c */ /* 0x000fda0004702670 */
[----:B------:R-:W-:Y:S01]  /*1740*/  @P0 LOP3.LUT R6, R15, 0x7ff00000, RZ, 0xfc, !PT ;  /* 0x7ff000000f060812 */ /* 0x000fe200078efcff */
[----:B------:R-:W-:Y:S02]  /*1750*/  @!P0 IMAD.MOV.U32 R14, RZ, RZ, RZ ;  /* 0x000000ffff0e8224 */ /* 0x000fe400078e00ff */
[----:B------:R-:W-:Y:S02]  /*1760*/  @P0 IMAD.MOV.U32 R14, RZ, RZ, RZ ;  /* 0x000000ffff0e0224 */ /* 0x000fe400078e00ff */
[----:B------:R-:W-:Y:S01]  /*1770*/  @P0 IMAD.MOV.U32 R15, RZ, RZ, R6 ;  /* 0x000000ffff0f0224 */ /* 0x000fe200078e0006 */
[----:B------:R-:W-:Y:S06]  /*1780*/  BRA `(.L_x_16) ;  /* 0x0000000000147947 */ /* 0x000fec0003800000 */
.L_x_18:
[----:B------:R-:W-:Y:S01]  /*1790*/  LOP3.LUT R15, R11, 0x80000, RZ, 0xfc, !PT ;  /* 0x000800000b0f7812 */ /* 0x000fe200078efcff */
[----:B------:R-:W-:Y:S01]  /*17a0*/  IMAD.MOV.U32 R14, RZ, RZ, R10 ;  /* 0x000000ffff0e7224 */ /* 0x000fe200078e000a */
[----:B------:R-:W-:Y:S06]  /*17b0*/  BRA `(.L_x_16) ;  /* 0x0000000000087947 */ /* 0x000fec0003800000 */
.L_x_17:
[----:B------:R-:W-:Y:S01]  /*17c0*/  LOP3.LUT R15, R9, 0x80000, RZ, 0xfc, !PT ;  /* 0x00080000090f7812 */ /* 0x000fe200078efcff */
[----:B------:R-:W-:-:S07]  /*17d0*/  IMAD.MOV.U32 R14, RZ, RZ, R8 ;  /* 0x000000ffff0e7224 */ /* 0x000fce00078e0008 */
.L_x_16:
[----:B------:R-:W-:Y:S05]  /*17e0*/  BSYNC.RECONVERGENT B2 ;  /* 0x0000000000027941 */ /* 0x000fea0003800200 */
.L_x_14:
[----:B------:R-:W-:Y:S02]  /*17f0*/  IMAD.MOV.U32 R6, RZ, RZ, R0 ;  /* 0x000000ffff067224 */ /* 0x000fe400078e0000 */
[----:B------:R-:W-:-:S04]  /*1800*/  IMAD.MOV.U32 R7, RZ, RZ, 0x0 ;  /* 0x00000000ff077424 */ /* 0x000fc800078e00ff */
[----:B------:R-:W-:Y:S05]  /*1810*/  RET.REL.NODEC R6 `(_Z12spongeKernelPfiiii) ;  /* 0xffffffe406f87950 */ /* 0x000fea0003c3ffff */
        .type           $_Z12spongeKernelPfiiii$__internal_accurate_pow,@function
        .size           $_Z12spongeKernelPfiiii$__internal_accurate_pow,(.L_x_84 - $_Z12spongeKernelPfiiii$__internal_accurate_pow)
$_Z12spongeKernelPfiiii$__internal_accurate_pow:
[----:B------:R-:W-:Y:S01]  /*1820*/  ISETP.GT.U32.AND P0, PT, R27, 0xfffff, PT ;  /* 0x000fffff1b00780c */ /* 0x000fe20003f04070 */
[----:B------:R-:W-:Y:S01]  /*1830*/  IMAD.MOV.U32 R8, RZ, RZ, R27 ;  /* 0x000000ffff087224 */ /* 0x000fe200078e001b */
[----:B------:R-:W-:Y:S01]  /*1840*/  UMOV UR8, 0x7d2cafe2 ;  /* 0x7d2cafe200087882 */ /* 0x000fe20000000000 */
[----:B------:R-:W-:Y:S01]  /*1850*/  IMAD.MOV.U32 R10, RZ, RZ, R26 ;  /* 0x000000ffff0a7224 */ /* 0x000fe200078e001a */
[----:B------:R-:W-:Y:S01]  /*1860*/  UMOV UR9, 0x3eb0f5ff ;  /* 0x3eb0f5ff00097882 */ /* 0x000fe20000000000 */
[----:B------:R-:W-:Y:S01]  /*1870*/  IMAD.MOV.U32 R14, RZ, RZ, RZ ;  /* 0x000000ffff0e7224 */ /* 0x000fe200078e00ff */
[----:B------:R-:W-:Y:S01]  /*1880*/  UMOV UR10, 0x3b39803f ;  /* 0x3b39803f000a7882 */ /* 0x000fe20000000000 */
[----:B------:R-:W-:Y:S01]  /*1890*/  IMAD.MOV.U32 R12, RZ, RZ, 0x41ad3b5a ;  /* 0x41ad3b5aff0c7424 */ /* 0x000fe200078e00ff */
[----:B------:R-:W-:Y:S01]  /*18a0*/  UMOV UR11, 0x3c7abc9e ;  /* 0x3c7abc9e000b7882 */ /* 0x000fe20000000000 */
[----:B------:R-:W-:-:S04]  /*18b0*/  IMAD.MOV.U32 R13, RZ, RZ, 0x3ed0f5d2 ;  /* 0x3ed0f5d2ff0d7424 */ /* 0x000fc800078e00ff */
[----:B------:R-:W-:Y:S01]  /*18c0*/  @!P0 DMUL R6, R26, 1.80143985094819840000e+16 ;  /* 0x435000001a068828 */ /* 0x000fe20000000000 */
[----:B------:R-:W-:-:S09]  /*18d0*/  SHF.R.U32.HI R27, RZ, 0x14, R27 ;  /* 0x00000014ff1b7819 */ /* 0x000fd2000001161b */
[----:B------:R-:W-:Y:S01]  /*18e0*/  @!P0 IMAD.MOV.U32 R8, RZ, RZ, R7 ;  /* 0x000000ffff088224 */ /* 0x000fe200078e0007 */
[----:B------:R-:W-:Y:S01]  /*18f0*/  @!P0 LEA.HI R27, R7, 0xffffffca, RZ, 0xc ;  /* 0xffffffca071b8811 */ /* 0x000fe200078f60ff */
[----:B------:R-:W-:-:S03]  /*1900*/  @!P0 IMAD.MOV.U32 R10, RZ, RZ, R6 ;  /* 0x000000ffff0a8224 */ /* 0x000fc600078e0006 */
[----:B------:R-:W-:Y:S01]  /*1910*/  LOP3.LUT R8, R8, 0x800fffff, RZ, 0xc0, !PT ;  /* 0x800fffff08087812 */ /* 0x000fe200078ec0ff */
[----:B------:R-:W-:-:S03]  /*1920*/  VIADD R6, R27, 0xfffffc01 ;  /* 0xfffffc011b067836 */ /* 0x000fc60000000000 */
[----:B------:R-:W-:-:S04]  /*1930*/  LOP3.LUT R11, R8, 0x3ff00000, RZ, 0xfc, !PT ;  /* 0x3ff00000080b7812 */ /* 0x000fc800078efcff */
[----:B------:R-:W-:-:S13]  /*1940*/  ISETP.GE.U32.AND P1, PT, R11, 0x3ff6a09f, PT ;  /* 0x3ff6a09f0b00780c */ /* 0x000fda0003f26070 */
[----:B------:R-:W-:Y:S02]  /*1950*/  @P1 VIADD R9, R11, 0xfff00000 ;  /* 0xfff000000b091836 */ /* 0x000fe40000000000 */
[----:B------:R-:W-:Y:S02]  /*1960*/  @P1 VIADD R6, R27, 0xfffffc02 ;  /* 0xfffffc021b061836 */ /* 0x000fe40000000000 */
[----:B------:R-:W-:-:S06]  /*1970*/  @P1 IMAD.MOV.U32 R11, RZ, RZ, R9 ;  /* 0x000000ffff0b1224 */ /* 0x000fcc00078e0009 */
[C---:B------:R-:W-:Y:S02]  /*1980*/  DADD R16, R10.reuse, 1 ;  /* 0x3ff000000a107429 */ /* 0x040fe40000000000 */
[----:B------:R-:W-:-:S04]  /*1990*/  DADD R10, R10, -1 ;  /* 0xbff000000a0a7429 */ /* 0x000fc80000000000 */
[----:B------:R-:W0:Y:S02]  /*19a0*/  MUFU.RCP64H R15, R17 ;  /* 0x00000011000f7308 */ /* 0x000e240000001800 */
[----:B0-----:R-:W-:-:S08]  /*19b0*/  DFMA R8, -R16, R14, 1 ;  /* 0x3ff000001008742b */ /* 0x001fd0000000010e */
[----:B------:R-:W-:-:S08]  /*19c0*/  DFMA R8, R8, R8, R8 ;  /* 0x000000080808722b */ /* 0x000fd00000000008 */
[----:B------:R-:W-:-:S08]  /*19d0*/  DFMA R14, R14, R8, R14 ;  /* 0x000000080e0e722b */ /* 0x000fd0000000000e */
[----:B------:R-:W-:-:S08]  /*19e0*/  DMUL R8, R10, R14 ;  /* 0x0000000e0a087228 */ /* 0x000fd00000000000 */
[----:B------:R-:W-:-:S08]  /*19f0*/  DFMA R8, R10, R14, R8 ;  /* 0x0000000e0a08722b */ /* 0x000fd00000000008 */
[----:B------:R-:W-:-:S08]  /*1a00*/  DMUL R20, R8, R8 ;  /* 0x0000000808147228 */ /* 0x000fd00000000000 */
[----:B------:R-:W-:Y:S01]  /*1a10*/  DFMA R12, R20, UR8, R12 ;  /* 0x00000008140c7c2b */ /* 0x000fe2000800000c */
[----:B------:R-:W-:Y:S01]  /*1a20*/  UMOV UR8, 0x75488a3f ;  /* 0x75488a3f00087882 */ /* 0x000fe20000000000 */
[----:B------:R-:W-:-:S06]  /*1a30*/  UMOV UR9, 0x3ef3b20a ;  /* 0x3ef3b20a00097882 */ /* 0x000fcc0000000000 */
[----:B------:R-:W-:Y:S01]  /*1a40*/  DFMA R18, R20, R12, UR8 ;  /* 0x0000000814127e2b */ /* 0x000fe2000800000c */
[----:B------:R-:W-:Y:S01]  /*1a50*/  UMOV UR8, 0xe4faecd5 ;  /* 0xe4faecd500087882 */ /* 0x000fe20000000000 */
[----:B------:R-:W-:Y:S01]  /*1a60*/  UMOV UR9, 0x3f1745cd ;  /* 0x3f1745cd00097882 */ /* 0x000fe20000000000 */
[----:B------:R-:W-:-:S05]  /*1a70*/  DADD R12, R10, -R8 ;  /* 0x000000000a0c7229 */ /* 0x000fca0000000808 */
[----:B------:R-:W-:Y:S01]  /*1a80*/  DFMA R18, R20, R18, UR8 ;  /* 0x0000000814127e2b */ /* 0x000fe20008000012 */
[----:B------:R-:W-:Y:S01]  /*1a90*/  UMOV UR8, 0x258a578b ;  /* 0x258a578b00087882 */ /* 0x000fe20000000000 */
[----:B------:R-:W-:Y:S01]  /*1aa0*/  UMOV UR9, 0x3f3c71c7 ;  /* 0x3f3c71c700097882 */ /* 0x000fe20000000000 */
[----:B------:R-:W-:-:S05]  /*1ab0*/  DADD R12, R12, R12 ;  /* 0x000000000c0c7229 */ /* 0x000fca000000000c */
[----:B------:R-:W-:Y:S01]  /*1ac0*/  DFMA R18, R20, R18, UR8 ;  /* 0x0000000814127e2b */ /* 0x000fe20008000012 */
[----:B------:R-:W-:Y:S01]  /*1ad0*/  UMOV UR8, 0x9242b910 ;  /* 0x9242b91000087882 */ /* 0x000fe20000000000 */
[----:B------:R-:W-:Y:S01]  /*1ae0*/  UMOV UR9, 0x3f624924 ;  /* 0x3f62492400097882 */ /* 0x000fe20000000000 */
[----:B------:R-:W-:-:S05]  /*1af0*/  DFMA R12, R10, -R8, R12 ;  /* 0x800000080a0c722b */ /* 0x000fca000000000c */
[----:B------:R-:W-:Y:S01]  /*1b00*/  DFMA R18, R20, R18, UR8 ;  /* 0x0000000814127e2b */ /* 0x000fe20008000012 */
[----:B------:R-:W-:Y:S01]  /*1b10*/  UMOV UR8, 0x99999dfb ;  /* 0x99999dfb00087882 */ /* 0x000fe20000000000 */
[----:B------:R-:W-:Y:S01]  /*1b20*/  UMOV UR9, 0x3f899999 ;  /* 0x3f89999900097882 */ /* 0x000fe20000000000 */
[----:B------:R-:W-:Y:S02]  /*1b30*/  DMUL R12, R14, R12 ;  /* 0x0000000c0e0c7228 */ /* 0x000fe40000000000 */
[----:B------:R-:W-:-:S03]  /*1b40*/  DMUL R14, R8, R8 ;  /* 0x00000008080e7228 */ /* 0x000fc60000000000 */
[----:B------:R-:W-:Y:S01]  /*1b50*/  DFMA R18, R20, R18, UR8 ;  /* 0x0000000814127e2b */ /* 0x000fe20008000012 */
[----:B------:R-:W-:Y:S01]  /*1b60*/  UMOV UR8, 0x55555555 ;  /* 0x5555555500087882 */ /* 0x000fe20000000000 */
[----:B------:R-:W-:-:S03]  /*1b70*/  UMOV UR9, 0x3fb55555 ;  /* 0x3fb5555500097882 */ /* 0x000fc60000000000 */
[----:B------:R-:W-:-:S03]  /*1b80*/  DFMA R22, R8, R8, -R14 ;  /* 0x000000080816722b */ /* 0x000fc6000000080e */
[----:B------:R-:W-:-:S08]  /*1b90*/  DFMA R10, R20, R18, UR8 ;  /* 0x00000008140a7e2b */ /* 0x000fd00008000012 */
[----:B------:R-:W-:Y:S01]  /*1ba0*/  DADD R16, -R10, UR8 ;  /* 0x000000080a107e29 */ /* 0x000fe20008000100 */
[----:B------:R-:W-:Y:S01]  /*1bb0*/  UMOV UR8, 0xb9e7b0 ;  /* 0x00b9e7b000087882 */ /* 0x000fe20000000000 */
[----:B------:R-:W-:-:S06]  /*1bc0*/  UMOV UR9, 0x3c46a4cb ;  /* 0x3c46a4cb00097882 */ /* 0x000fcc0000000000 */
[----:B------:R-:W-:Y:S02]  /*1bd0*/  DFMA R16, R20, R18, R16 ;  /* 0x000000121410722b */ /* 0x000fe40000000010 */
[----:B------:R-:W-:Y:S01]  /*1be0*/  DMUL R18, R8, R14 ;  /* 0x0000000e08127228 */ /* 0x000fe20000000000 */
[----:B------:R-:W-:Y:S02]  /*1bf0*/  VIADD R21, R13, 0x100000 ;  /* 0x001000000d157836 */ /* 0x000fe40000000000 */
[----:B------:R-:W-:-:S03]  /*1c00*/  IMAD.MOV.U32 R20, RZ, RZ, R12 ;  /* 0x000000ffff147224 */ /* 0x000fc600078e000c */
[----:B------:R-:W-:Y:S01]  /*1c10*/  DADD R16, R16, -UR8 ;  /* 0x8000000810107e29 */ /* 0x000fe20008000000 */
[----:B------:R-:W-:Y:S01]  /*1c20*/  UMOV UR8, 0x80000000 ;  /* 0x8000000000087882 */ /* 0x000fe20000000000 */
[----:B------:R-:W-:Y:S01]  /*1c30*/  UMOV UR9, 0x43300000 ;  /* 0x4330000000097882 */ /* 0x000fe20000000000 */
[C---:B------:R-:W-:Y:S02]  /*1c40*/  DFMA R20, R8.reuse, R20, R22 ;  /* 0x000000140814722b */ /* 0x040fe40000000016 */
[----:B------:R-:W-:-:S08]  /*1c50*/  DFMA R22, R8, R14, -R18 ;  /* 0x0000000e0816722b */ /* 0x000fd00000000812 */
[----:B------:R-:W-:Y:S02]  /*1c60*/  DFMA R22, R12, R14, R22 ;  /* 0x0000000e0c16722b */ /* 0x000fe40000000016 */
[----:B------:R-:W-:-:S06]  /*1c70*/  DADD R14, R10, R16 ;  /* 0x000000000a0e7229 */ /* 0x000fcc0000000010 */
[----:B------:R-:W-:Y:S02]  /*1c80*/  DFMA R20, R8, R20, R22 ;  /* 0x000000140814722b */ /* 0x000fe40000000016 */
[----:B------:R-:W-:Y:S02]  /*1c90*/  DADD R22, R10, -R14 ;  /* 0x000000000a167229 */ /* 0x000fe4000000080e */
[----:B------:R-:W-:-:S06]  /*1ca0*/  DMUL R10, R14, R18 ;  /* 0x000000120e0a7228 */ /* 0x000fcc0000000000 */
[----:B------:R-:W-:Y:S02]  /*1cb0*/  DADD R22, R16, R22 ;  /* 0x0000000010167229 */ /* 0x000fe40000000016 */
[----:B------:R-:W-:-:S08]  /*1cc0*/  DFMA R16, R14, R18, -R10 ;  /* 0x000000120e10722b */ /* 0x000fd0000000080a */
[----:B------:R-:W-:-:S08]  /*1cd0*/  DFMA R16, R14, R20, R16 ;  /* 0x000000140e10722b */ /* 0x000fd00000000010 */
[----:B------:R-:W-:-:S08]  /*1ce0*/  DFMA R22, R22, R18, R16 ;  /* 0x000000121616722b */ /* 0x000fd00000000010 */
[----:B------:R-:W-:-:S08]  /*1cf0*/  DADD R16, R10, R22 ;  /* 0x000000000a107229 */ /* 0x000fd00000000016 */
[--C-:B------:R-:W-:Y:S02]  /*1d00*/  DADD R14, R8, R16.reuse ;  /* 0x00000000080e7229 */ /* 0x100fe40000000010 */
[----:B------:R-:W-:-:S06]  /*1d10*/  DADD R10, R10, -R16 ;  /* 0x000000000a0a7229 */ /* 0x000fcc0000000810 */
[----:B------:R-:W-:Y:S02]  /*1d20*/  DADD R8, R8, -R14 ;  /* 0x0000000008087229 */ /* 0x000fe4000000080e */
[----:B------:R-:W-:-:S06]  /*1d30*/  DADD R10, R22, R10 ;  /* 0x00000000160a7229 */ /* 0x000fcc000000000a */
[----:B------:R-:W-:-:S08]  /*1d40*/  DADD R8, R16, R8 ;  /* 0x0000000010087229 */ /* 0x000fd00000000008 */
[----:B------:R-:W-:-:S08]  /*1d50*/  DADD R8, R10, R8 ;  /* 0x000000000a087229 */ /* 0x000fd00000000008 */
[----:B------:R-:W-:Y:S01]  /*1d60*/  DADD R12, R12, R8 ;  /* 0x000000000c0c7229 */ /* 0x000fe20000000008 */
[----:B------:R-:W-:Y:S01]  /*1d70*/  LOP3.LUT R8, R6, 0x80000000, RZ, 0x3c, !PT ;  /* 0x8000000006087812 */ /* 0x000fe200078e3cff */
[----:B------:R-:W-:-:S06]  /*1d80*/  IMAD.MOV.U32 R9, RZ, RZ, 0x43300000 ;  /* 0x43300000ff097424 */ /* 0x000fcc00078e00ff */
[----:B------:R-:W-:Y:S02]  /*1d90*/  DADD R10, R14, R12 ;  /* 0x000000000e0a7229 */ /* 0x000fe4000000000c */
[----:B------:R-:W-:Y:S01]  /*1da0*/  DADD R8, R8, -UR8 ;  /* 0x8000000808087e29 */ /* 0x000fe20008000000 */
[----:B------:R-:W-:Y:S01]  /*1db0*/  UMOV UR8, 0xfefa39ef ;  /* 0xfefa39ef00087882 */ /* 0x000fe20000000000 */
[----:B------:R-:W-:-:S04]  /*1dc0*/  UMOV UR9, 0x3fe62e42 ;  /* 0x3fe62e4200097882 */ /* 0x000fc80000000000 */
[--C-:B------:R-:W-:Y:S02]  /*1dd0*/  DADD R16, R14, -R10.reuse ;  /* 0x000000000e107229 */ /* 0x100fe4000000080a */
[----:B------:R-:W-:-:S06]  /*1de0*/  DFMA R6, R8, UR8, R10 ;  /* 0x0000000808067c2b */ /* 0x000fcc000800000a */
[----:B------:R-:W-:Y:S02]  /*1df0*/  DADD R16, R12, R16 ;  /* 0x000000000c107229 */ /* 0x000fe40000000010 */
[----:B------:R-:W-:-:S08]  /*1e00*/  DFMA R14, R8, -UR8, R6 ;  /* 0x80000008080e7c2b */ /* 0x000fd00008000006 */
[----:B------:R-:W-:-:S08]  /*1e10*/  DADD R14, -R10, R14 ;  /* 0x000000000a0e7229 */ /* 0x000fd0000000010e */
[----:B------:R-:W-:-:S08]  /*1e20*/  DADD R14, R16, -R14 ;  /* 0x00000000100e7229 */ /* 0x000fd0000000080e */
[----:B------:R-:W-:-:S08]  /*1e30*/  DFMA R14, R8, UR10, R14 ;  /* 0x0000000a080e7c2b */ /* 0x000fd0000800000e */
[----:B------:R-:W-:-:S08]  /*1e40*/  DADD R8, R6, R14 ;  /* 0x0000000006087229 */ /* 0x000fd0000000000e */
[----:B------:R-:W-:Y:S02]  /*1e50*/  DADD R6, R6, -R8 ;  /* 0x0000000006067229 */ /* 0x000fe40000000808 */
[----:B------:R-:W-:-:S06]  /*1e60*/  DMUL R12, R8, 2 ;  /* 0x40000000080c7828 */ /* 0x000fcc0000000000 */
[----:B------:R-:W-:Y:S02]  /*1e70*/  DADD R14, R14, R6 ;  /* 0x000000000e0e7229 */ /* 0x000fe40000000006 */
[----:B------:R-:W-:Y:S01]  /*1e80*/  DFMA R8, R8, 2, -R12 ;  /* 0x400000000808782b */ /* 0x000fe2000000080c */
[----:B------:R-:W-:Y:S02]  /*1e90*/  IMAD.MOV.U32 R6, RZ, RZ, 0x652b82fe ;  /* 0x652b82feff067424 */ /* 0x000fe400078e00ff */
[----:B------:R-:W-:-:S05]  /*1ea0*/  IMAD.MOV.U32 R7, RZ, RZ, 0x3ff71547 ;  /* 0x3ff71547ff077424 */ /* 0x000fca00078e00ff */
[----:B------:R-:W-:-:S08]  /*1eb0*/  DFMA R14, R14, 2, R8 ;  /* 0x400000000e0e782b */ /* 0x000fd00000000008 */
[----:B------:R-:W-:-:S08]  /*1ec0*/  DADD R8, R12, R14 ;  /* 0x000000000c087229 */ /* 0x000fd0000000000e */
[----:B------:R-:W-:Y:S02]  /*1ed0*/  DFMA R6, R8, R6, 6.75539944105574400000e+15 ;  /* 0x433800000806742b */ /* 0x000fe40000000006 */
[----:B------:R-:W-:Y:S01]  /*1ee0*/  FSETP.GEU.AND P0, PT, |R9|, 4.1917929649353027344, PT ;  /* 0x4086232b0900780b */ /* 0x000fe20003f0e200 */
[----:B------:R-:W-:-:S05]  /*1ef0*/  DADD R12, R12, -R8 ;  /* 0x000000000c0c7229 */ /* 0x000fca0000000808 */
[----:B------:R-:W-:-:S03]  /*1f00*/  DADD R10, R6, -6.75539944105574400000e+15 ;  /* 0xc3380000060a7429 */ /* 0x000fc60000000000 */
[----:B------:R-:W-:-:S05]  /*1f10*/  DADD R14, R14, R12 ;  /* 0x000000000e0e7229 */ /* 0x000fca000000000c */
[----:B------:R-:W-:Y:S01]  /*1f20*/  DFMA R16, R10, -UR8, R8 ;  /* 0x800000080a107c2b */ /* 0x000fe20008000008 */
        /* <DEDUP_REMOVED lines=36> */
[----:B------:R-:W-:Y:S06]  /*2170*/  @!P0 BRA `(.L_x_19) ;  /* 0x0000000000308947 */ /* 0x000fec0003800000 */
[----:B------:R-:W-:Y:S01]  /*2180*/  FSETP.GEU.AND P1, PT, |R9|, 4.2275390625, PT ;  /* 0x408748000900780b */ /* 0x000fe20003f2e200 */
[C---:B------:R-:W-:Y:S02]  /*2190*/  DADD R12, R8.reuse, +INF ;  /* 0x7ff00000080c7429 */ /* 0x040fe40000000000 */
[----:B------:R-:W-:-:S08]  /*21a0*/  DSETP.GEU.AND P0, PT, R8, RZ, PT ;  /* 0x000000ff0800722a */ /* 0x000fd00003f0e000 */
[----:B------:R-:W-:Y:S02]  /*21b0*/  FSEL R12, R12, RZ, P0 ;  /* 0x000000ff0c0c7208 */ /* 0x000fe40000000000 */
[----:B------:R-:W-:Y:S02]  /*21c0*/  @!P1 LEA.HI R7, R6, R6, RZ, 0x1 ;  /* 0x0000000606079211 */ /* 0x000fe400078f08ff */
[----:B------:R-:W-:Y:S02]  /*21d0*/  FSEL R13, R13, RZ, P0 ;  /* 0x000000ff0d0d7208 */ /* 0x000fe40000000000 */
[----:B------:R-:W-:-:S05]  /*21e0*/  @!P1 SHF.R.S32.HI R7, RZ, 0x1, R7 ;  /* 0x00000001ff079819 */ /* 0x000fca0000011407 */
[----:B------:R-:W-:Y:S02]  /*21f0*/  @!P1 IMAD.IADD R6, R6, 0x1, -R7 ;  /* 0x0000000106069824 */ /* 0x000fe400078e0a07 */
[----:B------:R-:W-:-:S03]  /*2200*/  @!P1 IMAD R11, R7, 0x100000, R11 ;  /* 0x00100000070b9824 */ /* 0x000fc600078e020b */
[----:B------:R-:W-:Y:S01]  /*2210*/  @!P1 LEA R7, R6, 0x3ff00000, 0x14 ;  /* 0x3ff0000006079811 */ /* 0x000fe200078ea0ff */
[----:B------:R-:W-:-:S06]  /*2220*/  @!P1 IMAD.MOV.U32 R6, RZ, RZ, RZ ;  /* 0x000000ffff069224 */ /* 0x000fcc00078e00ff */
[----:B------:R-:W-:-:S11]  /*2230*/  @!P1 DMUL R12, R10, R6 ;  /* 0x000000060a0c9228 */ /* 0x000fd60000000000 */
.L_x_19:
[----:B------:R-:W-:Y:S01]  /*2240*/  DFMA R14, R14, R12, R12 ;  /* 0x0000000c0e0e722b */ /* 0x000fe2000000000c */
[----:B------:R-:W-:Y:S01]  /*2250*/  IMAD.MOV.U32 R8, RZ, RZ, R0 ;  /* 0x000000ffff087224 */ /* 0x000fe200078e0000 */
[----:B------:R-:W-:Y:S01]  /*2260*/  DSETP.NEU.AND P0, PT, |R12|, +INF , PT ;  /* 0x7ff000000c00742a */ /* 0x000fe20003f0d200 */
[----:B------:R-:W-:-:S07]  /*2270*/  IMAD.MOV.U32 R9, RZ, RZ, 0x0 ;  /* 0x00000000ff097424 */ /* 0x000fce00078e00ff */
[----:B------:R-:W-:Y:S02]  /*2280*/  FSEL R6, R12, R14, !P0 ;  /* 0x0000000e0c067208 */ /* 0x000fe40004000000 */
[----:B------:R-:W-:Y:S01]  /*2290*/  FSEL R7, R13, R15, !P0 ;  /* 0x0000000f0d077208 */ /* 0x000fe20004000000 */
[----:B------:R-:W-:Y:S06]  /*22a0*/  RET.REL.NODEC R8 `(_Z12spongeKernelPfiiii) ;  /* 0xffffffdc08547950 */ /* 0x000fec0003c3ffff */
.L_x_20:
[----:B------:R-:W-:-:S00]  /*22b0*/  BRA `(.L_x_20) ;  /* 0xfffffffc00fc7947 */ /* 0x000fc0000383ffff */
[----:B------:R-:W-:-:S00]  /*22c0*/  NOP ;  /* 0x0000000000007918 */ /* 0x000fc00000000000 */
        /* <DEDUP_REMOVED lines=11> */
.L_x_84:


//--------------------- .text._Z8freeSurfPfiiii   --------------------------
	.section	.text._Z8freeSurfPfiiii,"ax",@progbits
	.align	128
        .global         _Z8freeSurfPfiiii
        .type           _Z8freeSurfPfiiii,@function
        .size           _Z8freeSurfPfiiii,(.L_x_88 - _Z8freeSurfPfiiii)
        .other          _Z8freeSurfPfiiii,@"STO_CUDA_ENTRY STV_DEFAULT"
_Z8freeSurfPfiiii:
.text._Z8freeSurfPfiiii:
[----:B------:R-:W-:Y:S01]  /*0000*/  LDC R1, c[0x0][0x37c] ;  /* 0x0000df00ff017b82 */ /* 0x000fe20000000800 */
[----:B------:R-:W0:Y:S07]  /*0010*/  S2R R5, SR_TID.Z ;  /* 0x0000000000057919 */ /* 0x000e2e0000002300 */
[----:B------:R-:W1:Y:S01]  /*0020*/  LDC R3, c[0x0][0x360] ;  /* 0x0000d800ff037b82 */ /* 0x000e620000000800 */
[----:B------:R-:W2:Y:S01]  /*0030*/  LDCU.64 UR8, c[0x0][0x390] ;  /* 0x00007200ff0877ac */ /* 0x000ea20008000a00 */
[----:B------:R-:W3:Y:S01]  /*0040*/  S2R R4, SR_TID.Y ;  /* 0x0000000000047919 */ /* 0x000ee20000002200 */
[----:B------:R-:W4:Y:S01]  /*0050*/  LDCU.64 UR10, c[0x0][0x388] ;  /* 0x00007100ff0a77ac */ /* 0x000f220008000a00 */
[----:B------:R-:W1:Y:S04]  /*0060*/  S2R R0, SR_TID.X ;  /* 0x0000000000007919 */ /* 0x000e680000002100 */
[----:B------:R-:W3:Y:S08]  /*0070*/  LDC R7, c[0x0][0x364] ;  /* 0x0000d900ff077b82 */ /* 0x000ef00000000800 */
[----:B------:R-:W0:Y:S08]  /*0080*/  S2UR UR6, SR_CTAID.Z ;  /* 0x00000000000679c3 */ /* 0x000e300000002700 */
[----:B------:R-:W0:Y:S08]  /*0090*/  LDC R2, c[0x0][0x368] ;  /* 0x0000da00ff027b82 */ /* 0x000e300000000800 */
[----:B------:R-:W3:Y:S08]  /*00a0*/  S2UR UR4, SR_CTAID.Y ;  /* 0x00000000000479c3 */ /* 0x000ef00000002600 */
[----:B------:R-:W1:Y:S01]  /*00b0*/  S2UR UR5, SR_CTAID.X ;  /* 0x00000000000579c3 */ /* 0x000e620000002500 */
[----:B0-----:R-:W-:-:S05]  /*00c0*/  IMAD R5, R2, UR6, R5 ;  /* 0x0000000602057c24 */ /* 0x001fca000f8e0205 */
[----:B--2---:R-:W-:Y:S01]  /*00d0*/  ISETP.GE.AND P0, PT, R5, UR8, PT ;  /* 0x0000000805007c0c */ /* 0x004fe2000bf06270 */
[----:B---3--:R-:W-:Y:S01]  /*00e0*/  IMAD R4, R7, UR4, R4 ;  /* 0x0000000407047c24 */ /* 0x008fe2000f8e0204 */
[----:B----4-:R-:W-:-:S04]  /*00f0*/  UIADD3 UR4, UPT, UPT, UR10, -UR9, URZ ;  /* 0x800000090a047290 */ /* 0x010fc8000fffe0ff */
[----:B------:R-:W-:Y:S01]  /*0100*/  ISETP.GE.OR P0, PT, R4, UR11, P0 ;  /* 0x0000000b04007c0c */ /* 0x000fe20008706670 */
[----:B-1----:R-:W-:-:S05]  /*0110*/  IMAD R0, R3, UR5, R0 ;  /* 0x0000000503007c24 */ /* 0x002fca000f8e0200 */
[----:B------:R-:W-:-:S13]  /*0120*/  ISETP.LE.OR P0, PT, R0, UR4, P0 ;  /* 0x0000000400007c0c */ /* 0x000fda0008703670 */
[----:B------:R-:W-:Y:S05]  /*0130*/  @P0 EXIT ;  /* 0x000000000000094d */ /* 0x000fea0003800000 */
[----:B------:R-:W0:Y:S01]  /*0140*/  LDC.64 R2, c[0x0][0x380] ;  /* 0x0000e000ff027b82 */ /* 0x000e220000000a00 */
[----:B------:R-:W1:Y:S01]  /*0150*/  LDCU.64 UR4, c[0x0][0x358] ;  /* 0x00006b00ff0477ac */ /* 0x000e620008000a00 */
[----:B------:R-:W-:-:S04]  /*0160*/  IMAD R5, R4, UR8, R5 ;  /* 0x0000000804057c24 */ /* 0x000fc8000f8e0205 */
[----:B------:R-:W-:-:S04]  /*0170*/  IMAD R5, R5, UR10, R0 ;  /* 0x0000000a05057c24 */ /* 0x000fc8000f8e0200 */
[----:B0-----:R-:W-:-:S05]  /*0180*/  IMAD.WIDE R2, R5, 0x4, R2 ;  /* 0x0000000405027825 */ /* 0x001fca00078e0202 */
[----:B-1----:R-:W-:Y:S01]  /*0190*/  STG.E desc[UR4][R2.64], RZ ;  /* 0x000000ff02007986 */ /* 0x002fe2000c101904 */
[----:B------:R-:W-:Y:S05]  /*01a0*/  EXIT ;  /* 0x000000000000794d */ /* 0x000fea0003800000 */
.L_x_21:
        /* <DEDUP_REMOVED lines=13> */
.L_x_88:


//--------------------- .text._Z18lint3d_extract_gpuPfiiiiiS_PiS0_S0_S_S_S_S_S_S_S_S_ --------------------------
	.section	.text._Z18lint3d_extract_gpuPfiiiiiS_PiS0_S0_S_S_S_S_S_S_S_S_,"ax",@progbits
	.align	128
        .global         _Z18lint3d_extract_gpuPfiiiiiS_PiS0_S0_S_S_S_S_S_S_S_S_
        .type           _Z18lint3d_extract_gpuPfiiiiiS_PiS0_S0_S_S_S_S_S_S_S_S_,@function
        .size           _Z18lint3d_extract_gpuPfiiiiiS_PiS0_S0_S_S_S_S_S_S_S_S_,(.L_x_89 - _Z18lint3d_extract_gpuPfiiiiiS_PiS0_S0_S_S_S_S_S_S_S_S_)
        .other          _Z18lint3d_extract_gpuPfiiiiiS_PiS0_S0_S_S_S_S_S_S_S_S_,@"STO_CUDA_ENTRY STV_DEFAULT"
_Z18lint3d_extract_gpuPfiiiiiS_PiS0_S0_S_S_S_S_S_S_S_S_:
.text._Z18lint3d_extract_gpuPfiiiiiS_PiS0_S0_S_S_S_S_S_S_S_S_:
[----:B------:R-:W-:Y:S01]  /*0000*/  LDC R1, c[0x0][0x37c] ;  /* 0x0000df00ff017b82 */ /* 0x000fe20000000800 */
[----:B------:R-:W0:Y:S07]  /*0010*/  S2R R23, SR_TID.X ;  /* 0x0000000000177919 */ /* 0x000e2e0000002100 */
[----:B------:R-:W0:Y:S01]  /*0020*/  S2UR UR4, SR_CTAID.X ;  /* 0x00000000000479c3 */ /* 0x000e220000002500 */
[----:B------:R-:W1:Y:S07]  /*0030*/  LDCU UR6, c[0x0][0x38c] ;  /* 0x00007180ff0677ac */ /* 0x000e6e0008000800 */
[----:B------:R-:W0:Y:S02]  /*0040*/  LDC R0, c[0x0][0x360] ;  /* 0x0000d800ff007b82 */ /* 0x000e240000000800 */
[----:B0-----:R-:W-:-:S05]  /*0050*/  IMAD R23, R0, UR4, R23 ;  /* 0x0000000400177c24 */ /* 0x001fca000f8e0217 */
[----:B-1----:R-:W-:-:S13]  /*0060*/  ISETP.GE.AND P0, PT, R23, UR6, PT ;  /* 0x0000000617007c0c */ /* 0x002fda000bf06270 */
[----:B------:R-:W-:Y:S05]  /*0070*/  @P0 EXIT ;  /* 0x000000000000094d */ /* 0x000fea0003800000 */
[----:B------:R-:W0:Y:S01]  /*0080*/  LDC.64 R2, c[0x0][0x3b0] ;  /* 0x0000ec00ff027b82 */ /* 0x000e220000000a00 */
[----:B------:R-:W1:Y:S01]  /*0090*/  LDCU.64 UR4, c[0x0][0x358] ;  /* 0x00006b00ff0477ac */ /* 0x000e620008000a00 */
[----:B------:R-:W2:Y:S06]  /*00a0*/  LDCU UR7, c[0x0][0x398] ;  /* 0x00007300ff0777ac */ /* 0x000eac0008000800 */
[----:B------:R-:W3:Y:S08]  /*00b0*/  LDC.64 R4, c[0x0][0x3b8] ;  /* 0x0000ee00ff047b82 */ /* 0x000ef00000000a00 */
[----:B------:R-:W4:Y:S01]  /*00c0*/  LDC.64 R8, c[0x0][0x3a8] ;  /* 0x0000ea00ff087b82 */ /* 0x000f220000000a00 */
[----:B0-----:R-:W-:-:S07]  /*00d0*/  IMAD.WIDE R2, R23, 0x4, R2 ;  /* 0x0000000417027825 */ /* 0x001fce00078e0202 */
[----:B------:R-:W2:Y:S01]  /*00e0*/  LDC R27, c[0x0][0x390] ;  /* 0x0000e400ff1b7b82 */ /* 0x000ea20000000800 */
[----:B-1----:R-:W5:Y:S01]  /*00f0*/  LDG.E R2, desc[UR4][R2.64] ;  /* 0x0000000402027981 */ /* 0x002f62000c1e1900 */
[----:B---3--:R-:W-:-:S06]  /*0100*/  IMAD.WIDE R4, R23, 0x4, R4 ;  /* 0x0000000417047825 */ /* 0x008fcc00078e0204 */
[----:B------:R-:W0:Y:S01]  /*0110*/  LDC.64 R18, c[0x0][0x3a0] ;  /* 0x0000e800ff127b82 */ /* 0x000e220000000a00 */
[----:B------:R-:W5:Y:S01]  /*0120*/  LDG.E R5, desc[UR4][R4.64] ;  /* 0x0000000404057981 */ /* 0x000f62000c1e1900 */
[----:B----4-:R-:W-:-:S06]  /*0130*/  IMAD.WIDE R8, R23, 0x4, R8 ;  /* 0x0000000417087825 */ /* 0x010fcc00078e0208 */
[----:B------:R-:W1:Y:S01]  /*0140*/  LDC.64 R6, c[0x0][0x3c8] ;  /* 0x0000f200ff067b82 */ /* 0x000e620000000a00 */
[----:B------:R-:W3:Y:S07]  /*0150*/  LDG.E R8, desc[UR4][R8.64] ;  /* 0x0000000408087981 */ /* 0x000eee000c1e1900 */
[----:B------:R-:W4:Y:S08]  /*0160*/  LDC.64 R10, c[0x0][0x3c0] ;  /* 0x0000f000ff0a7b82 */ /* 0x000f300000000a00 */
[----:B------:R-:W2:Y:S08]  /*0170*/  LDC.64 R12, c[0x0][0x3d0] ;  /* 0x0000f400ff0c7b82 */ /* 0x000eb00000000a00 */
[----:B------:R-:W0:Y:S01]  /*0180*/  LDC.64 R14, c[0x0][0x3d8] ;  /* 0x0000f600ff0e7b82 */ /* 0x000e220000000a00 */
[----:B-1----:R-:W-:-:S06]  /*0190*/  IMAD.WIDE R24, R23, 0x4, R6 ;  /* 0x0000000417187825 */ /* 0x002fcc00078e0206 */
[----:B------:R-:W3:Y:S01]  /*01a0*/  LDG.E R25, desc[UR4][R24.64] ;  /* 0x0000000418197981 */ /* 0x000ee2000c1e1900 */
[----:B------:R-:W1:Y:S01]  /*01b0*/  LDC.64 R6, c[0x0][0x3f0] ;  /* 0x0000fc00ff067b82 */ /* 0x000e620000000a00 */
[----:B----4-:R-:W-:-:S07]  /*01c0*/  IMAD.WIDE R28, R23, 0x4, R10 ;  /* 0x00000004171c7825 */ /* 0x010fce00078e020a */
[----:B------:R-:W4:Y:S01]  /*01d0*/  LDC.64 R10, c[0x0][0x3f8] ;  /* 0x0000fe00ff0a7b82 */ /* 0x000f220000000a00 */
[----:B--2---:R-:W-:-:S04]  /*01e0*/  IMAD.WIDE R12, R23, 0x4, R12 ;  /* 0x00000004170c7825 */ /* 0x004fc800078e020c */
[----:B------:R-:W-:Y:S02]  /*01f0*/  IMAD R17, R27, UR7, RZ ;  /* 0x000000071b117c24 */ /* 0x000fe4000f8e02ff */
[----:B------:R-:W2:Y:S01]  /*0200*/  LDG.E R13, desc[UR4][R12.64] ;  /* 0x000000040c0d7981 */ /* 0x000ea2000c1e1900 */
[----:B0-----:R-:W-:-:S06]  /*0210*/  IMAD.WIDE R14, R23, 0x4, R14 ;  /* 0x00000004170e7825 */ /* 0x001fcc00078e020e */
[----:B------:R-:W2:Y:S01]  /*0220*/  LDG.E R15, desc[UR4][R14.64] ;  /* 0x000000040e0f7981 */ /* 0x000ea2000c1e1900 */
[----:B-1----:R-:W-:-:S06]  /*0230*/  IMAD.WIDE R6, R23, 0x4, R6 ;  /* 0x0000000417067825 */ /* 0x002fcc00078e0206 */
[----:B------:R-:W2:Y:S01]  /*0240*/  LDG.E R7, desc[UR4][R6.64] ;  /* 0x0000000406077981 */ /* 0x000ea2000c1e1900 */
[----:B----4-:R-:W-:-:S06]  /*0250*/  IMAD.WIDE R10, R23, 0x4, R10 ;  /* 0x00000004170a7825 */ /* 0x010fcc00078e020a */
[----:B------:R-:W4:Y:S01]  /*0260*/  LDG.E R11, desc[UR4][R10.64] ;  /* 0x000000040a0b7981 */ /* 0x000f22000c1e1900 */
[----:B-----5:R-:W-:Y:S02]  /*0270*/  IMAD R0, R2, UR7, R5 ;  /* 0x0000000702007c24 */ /* 0x020fe4000f8e0205 */
[----:B------:R-:W0:Y:S02]  /*0280*/  LDC.64 R4, c[0x0][0x3e0] ;  /* 0x0000f800ff047b82 */ /* 0x000e240000000a00 */
[----:B---3--:R-:W-:Y:S02]  /*0290*/  IMAD R3, R0, R27, R8 ;  /* 0x0000001b00037224 */ /* 0x008fe400078e0208 */
[----:B------:R-:W3:Y:S02]  /*02a0*/  LDG.E R0, desc[UR4][R28.64] ;  /* 0x000000041c007981 */ /* 0x000ee4000c1e1900 */
[----:B------:R-:W-:Y:S02]  /*02b0*/  IMAD.WIDE R18, R3, 0x4, R18 ;  /* 0x0000000403127825 */ /* 0x000fe400078e0212 */
[----:B------:R-:W1:Y:S03]  /*02c0*/  LDC.64 R2, c[0x0][0x3e8] ;  /* 0x0000fa00ff027b82 */ /* 0x000e660000000a00 */
[----:B------:R-:W3:Y:S01]  /*02d0*/  LDG.E R21, desc[UR4][R18.64] ;  /* 0x0000000412157981 */ /* 0x000ee2000c1e1900 */
[----:B------:R-:W-:-:S03]  /*02e0*/  IMAD.WIDE R8, R27, 0x4, R18 ;  /* 0x000000041b087825 */ /* 0x000fc600078e0212 */
[----:B------:R5:W2:Y:S04]  /*02f0*/  LDG.E R22, desc[UR4][R18.64+0x4] ;  /* 0x0000040412167981 */ /* 0x000aa8000c1e1900 */
[----:B------:R-:W4:Y:S01]  /*0300*/  LDG.E R20, desc[UR4][R8.64] ;  /* 0x0000000408147981 */ /* 0x000f22000c1e1900 */
[----:B------:R-:W-:-:S03]  /*0310*/  IMAD.WIDE R16, R17, 0x4, R18 ;  /* 0x0000000411107825 */ /* 0x000fc600078e0212 */
[----:B------:R1:W2:Y:S01]  /*0320*/  LDG.E R24, desc[UR4][R8.64+0x4] ;  /* 0x0000040408187981 */ /* 0x0002a2000c1e1900 */
[----:B0-----:R-:W-:Y:S01]  /*0330*/  IMAD.WIDE R4, R23, 0x4, R4 ;  /* 0x0000000417047825 */ /* 0x001fe200078e0204 */
[----:B-----5:R-:W0:Y:S02]  /*0340*/  LDC R18, c[0x0][0x388] ;  /* 0x0000e200ff127b82 */ /* 0x020e240000000800 */
[----:B------:R-:W5:Y:S01]  /*0350*/  LDG.E R29, desc[UR4][R16.64] ;  /* 0x00000004101d7981 */ /* 0x000f62000c1e1900 */
[----:B------:R-:W-:-:S03]  /*0360*/  IMAD.WIDE R26, R27, 0x4, R16 ;  /* 0x000000041b1a7825 */ /* 0x000fc600078e0210 */
[----:B------:R-:W5:Y:S01]  /*0370*/  LDG.E R4, desc[UR4][R4.64] ;  /* 0x0000000404047981 */ /* 0x000f62000c1e1900 */
[----:B-1----:R-:W-:Y:S01]  /*0380*/  IMAD.WIDE R2, R23, 0x4, R2 ;  /* 0x0000000417027825 */ /* 0x002fe200078e0202 */
[----:B------:R-:W1:Y:S02]  /*0390*/  LDC.64 R8, c[0x0][0x380] ;  /* 0x0000e000ff087b82 */ /* 0x000e640000000a00 */
[----:B------:R-:W5:Y:S04]  /*03a0*/  LDG.E R19, desc[UR4][R26.64] ;  /* 0x000000041a137981 */ /* 0x000f68000c1e1900 */
[----:B------:R-:W5:Y:S04]  /*03b0*/  LDG.E R2, desc[UR4][R2.64] ;  /* 0x0000000402027981 */ /* 0x000f68000c1e1900 */
[----:B------:R-:W5:Y:S04]  /*03c0*/  LDG.E R12, desc[UR4][R16.64+0x4] ;  /* 0x00000404100c7981 */ /* 0x000f68000c1e1900 */
[----:B------:R-:W5:Y:S01]  /*03d0*/  LDG.E R14, desc[UR4][R26.64+0x4] ;  /* 0x000004041a0e7981 */ /* 0x000f62000c1e1900 */
[----:B0-----:R-:W-:-:S04]  /*03e0*/  IMAD R23, R18, UR6, R23 ;  /* 0x0000000612177c24 */ /* 0x001fc8000f8e0217 */
[----:B-1----:R-:W-:-:S04]  /*03f0*/  IMAD.WIDE R8, R23, 0x4, R8 ;  /* 0x0000000417087825 */ /* 0x002fc800078e0208 */
[----:B----4-:R-:W-:-:S04]  /*0400*/  FMUL R20, R20, R25 ;  /* 0x0000001914147220 */ /* 0x010fc80000400000 */
[----:B---3--:R-:W-:-:S04]  /*0410*/  FFMA R21, R21, R0, R20 ;  /* 0x0000000015157223 */ /* 0x008fc80000000014 */
[----:B--2---:R-:W-:-:S04]  /*0420*/  FFMA R13, R22, R13, R21 ;  /* 0x0000000d160d7223 */ /* 0x004fc80000000015 */
[----:B------:R-:W-:-:S04]  /*0430*/  FFMA R24, R24, R15, R13 ;  /* 0x0000000f18187223 */ /* 0x000fc8000000000d */
[----:B-----5:R-:W-:-:S04]  /*0440*/  FFMA R4, R29, R4, R24 ;  /* 0x000000041d047223 */ /* 0x020fc80000000018 */
[----:B------:R-:W-:-:S04]  /*0450*/  FFMA R19, R19, R2, R4 ;  /* 0x0000000213137223 */ /* 0x000fc80000000004 */
[----:B------:R-:W-:-:S04]  /*0460*/  FFMA R7, R12, R7, R19 ;  /* 0x000000070c077223 */ /* 0x000fc80000000013 */
[----:B------:R-:W-:-:S05]  /*0470*/  FFMA R7, R14, R11, R7 ;  /* 0x0000000b0e077223 */ /* 0x000fca0000000007 */
[----:B------:R-:W-:Y:S01]  /*0480*/  STG.E desc[UR4][R8.64], R7 ;  /* 0x0000000708007986 */ /* 0x000fe2000c101904 */
[----:B------:R-:W-:Y:S05]  /*0490*/  EXIT ;  /* 0x000000000000794d */ /* 0x000fea0003800000 */
.L_x_22:
        /* <DEDUP_REMOVED lines=14> */
.L_x_89:


//--------------------- .text._Z5shiftPfS_S_iii   --------------------------
	.section	.text._Z5shiftPfS_S_iii,"ax",@progbits
	.align	128
        .global         _Z5shiftPfS_S_iii
        .type           _Z5shiftPfS_S_iii,@function
        .size           _Z5shiftPfS_S_iii,(.L_x_90 - _Z5shiftPfS_S_iii)
        .other          _Z5shiftPfS_S_iii,@"STO_CUDA_ENTRY STV_DEFAULT"
_Z5shiftPfS_S_iii:
.text._Z5shiftPfS_S_iii:
        /* <DEDUP_REMOVED lines=19> */
[----:B------:R-:W0:Y:S01]  /*0130*/  LDC.64 R2, c[0x0][0x388] ;  /* 0x0000e200ff027b82 */ /* 0x000e220000000a00 */
[----:B------:R-:W1:Y:S01]  /*0140*/  LDCU.64 UR4, c[0x0][0x358] ;  /* 0x00006b00ff0477ac */ /* 0x000e620008000a00 */
[----:B------:R-:W-:-:S04]  /*0150*/  IMAD R5, R4, UR7, R5 ;  /* 0x0000000704057c24 */ /* 0x000fc8000f8e0205 */
[----:B------:R-:W-:Y:S02]  /*0160*/  IMAD R9, R5, UR8, R0 ;  /* 0x0000000805097c24 */ /* 0x000fe4000f8e0200 */
[----:B------:R-:W2:Y:S08]  /*0170*/  LDC.64 R4, c[0x0][0x390] ;  /* 0x0000e400ff047b82 */ /* 0x000eb00000000a00 */
[----:B------:R-:W3:Y:S01]  /*0180*/  LDC.64 R6, c[0x0][0x380] ;  /* 0x0000e000ff067b82 */ /* 0x000ee20000000a00 */
[----:B0-----:R-:W-:-:S05]  /*0190*/  IMAD.WIDE R2, R9, 0x4, R2 ;  /* 0x0000000409027825 */ /* 0x001fca00078e0202 */
[----:B-1----:R-:W4:Y:S01]  /*01a0*/  LDG.E R11, desc[UR4][R2.64] ;  /* 0x00000004020b7981 */ /* 0x002f22000c1e1900 */
[----:B--2---:R-:W-:-:S04]  /*01b0*/  IMAD.WIDE R4, R9, 0x4, R4 ;  /* 0x0000000409047825 */ /* 0x004fc800078e0204 */
[----:B---3--:R-:W-:Y:S01]  /*01c0*/  IMAD.WIDE R6, R9, 0x4, R6 ;  /* 0x0000000409067825 */ /* 0x008fe200078e0206 */
[----:B----4-:R-:W-:Y:S05]  /*01d0*/  STG.E desc[UR4][R4.64], R11 ;  /* 0x0000000b04007986 */ /* 0x010fea000c101904 */
[----:B------:R-:W2:Y:S04]  /*01e0*/  LDG.E R7, desc[UR4][R6.64] ;  /* 0x0000000406077981 */ /* 0x000ea8000c1e1900 */
[----:B--2---:R-:W-:Y:S01]  /*01f0*/  STG.E desc[UR4][R2.64], R7 ;  /* 0x0000000702007986 */ /* 0x004fe2000c101904 */
[----:B------:R-:W-:Y:S05]  /*0200*/  EXIT ;  /* 0x000000000000794d */ /* 0x000fea0003800000 */
.L_x_23:
        /* <DEDUP_REMOVED lines=15> */
.L_x_90:


//--------------------- .text._Z5solvePfS_S_S_fffffffiii --------------------------
	.section	.text._Z5solvePfS_S_S_fffffffiii,"ax",@progbits
	.align	128
        .global         _Z5solvePfS_S_S_fffffffiii
        .type           _Z5solvePfS_S_S_fffffffiii,@function
        .size           _Z5solvePfS_S_S_fffffffiii,(.L_x_86 - _Z5solvePfS_S_S_fffffffiii)
        .other          _Z5solvePfS_S_S_fffffffiii,@"STO_CUDA_ENTRY STV_DEFAULT"
_Z5solvePfS_S_S_fffffffiii:
.text._Z5solvePfS_S_S_fffffffiii:
[----:B------:R-:W-:Y:S01]  /*0000*/  LDC R1, c[0x0][0x37c] ;  /* 0x0000df00ff017b82 */ /* 0x000fe20000000800 */
[----:B------:R-:W0:Y:S07]  /*0010*/  S2R R3, SR_TID.Z ;  /* 0x0000000000037919 */ /* 0x000e2e0000002300 */
[----:B------:R-:W1:Y:S01]  /*0020*/  LDC R0, c[0x0][0x360] ;  /* 0x0000d800ff007b82 */ /* 0x000e620000000800 */
[----:B------:R-:W2:Y:S01]  /*0030*/  LDCU UR7, c[0x0][0x3bc] ;  /* 0x00007780ff0777ac */ /* 0x000ea20008000800 */
[----:B------:R-:W1:Y:S01]  /*0040*/  S2R R9, SR_TID.X ;  /* 0x0000000000097919 */ /* 0x000e620000002100 */
[----:B------:R-:W3:Y:S05]  /*0050*/  S2R R2, SR_TID.Y ;  /* 0x0000000000027919 */ /* 0x000eea0000002200 */
[----:B------:R-:W3:Y:S08]  /*0060*/  LDC R5, c[0x0][0x364] ;  /* 0x0000d900ff057b82 */ /* 0x000ef00000000800 */
[----:B------:R-:W0:Y:S08]  /*0070*/  S2UR UR6, SR_CTAID.Z ;  /* 0x00000000000679c3 */ /* 0x000e300000002700 */
[----:B------:R-:W0:Y:S08]  /*0080*/  LDC R4, c[0x0][0x368] ;  /* 0x0000da00ff047b82 */ /* 0x000e300000000800 */
[----:B------:R-:W1:Y:S08]  /*0090*/  S2UR UR4, SR_CTAID.X ;  /* 0x00000000000479c3 */ /* 0x000e700000002500 */
[----:B------:R-:W4:Y:S08]  /*00a0*/  LDC.64 R20, c[0x0][0x3c0] ;  /* 0x0000f000ff147b82 */ /* 0x000f300000000a00 */
[----:B------:R-:W3:Y:S01]  /*00b0*/  S2UR UR5, SR_CTAID.Y ;  /* 0x00000000000579c3 */ /* 0x000ee20000002600 */
[----:B0-----:R-:W-:-:S02]  /*00c0*/  IMAD R3, R4, UR6, R3 ;  /* 0x0000000604037c24 */ /* 0x001fc4000f8e0203 */
[----:B-1----:R-:W-:-:S03]  /*00d0*/  IMAD R9, R0, UR4, R9 ;  /* 0x0000000400097c24 */ /* 0x002fc6000f8e0209 */
[----:B----4-:R-:W-:-:S04]  /*00e0*/  ISETP.GE.AND P0, PT, R3, R20, PT ;  /* 0x000000140300720c */ /* 0x010fc80003f06270 */
[----:B--2---:R-:W-:Y:S01]  /*00f0*/  ISETP.GE.OR P0, PT, R9, UR7, P0 ;  /* 0x0000000709007c0c */ /* 0x004fe20008706670 */
[----:B---3--:R-:W-:-:S05]  /*0100*/  IMAD R0, R5, UR5, R2 ;  /* 0x0000000505007c24 */ /* 0x008fca000f8e0202 */
[----:B------:R-:W-:-:S13]  /*0110*/  ISETP.GE.OR P0, PT, R0, R21, P0 ;  /* 0x000000150000720c */ /* 0x000fda0000706670 */
[----:B------:R-:W-:Y:S05]  /*0120*/  @P0 EXIT ;  /* 0x000000000000094d */ /* 0x000fea0003800000 */
[----:B------:R-:W-:Y:S01]  /*0130*/  UIADD3 UR4, UPT, UPT, UR7, -0x4, URZ ;  /* 0xfffffffc07047890 */ /* 0x000fe2000fffe0ff */
[----:B------:R-:W-:Y:S01]  /*0140*/  VIADD R2, R20, 0xfffffffc ;  /* 0xfffffffc14027836 */ /* 0x000fe20000000000 */
[----:B------:R-:W0:Y:S01]  /*0150*/  LDC.64 R14, c[0x0][0x398] ;  /* 0x0000e600ff0e7b82 */ /* 0x000e220000000a00 */
[C---:B------:R-:W-:Y:S02]  /*0160*/  IMAD R19, R0.reuse, UR7, RZ ;  /* 0x0000000700137c24 */ /* 0x040fe4000f8e02ff */
[----:B------:R-:W-:Y:S01]  /*0170*/  IMAD R10, R3, UR7, RZ ;  /* 0x00000007030a7c24 */ /* 0x000fe2000f8e02ff */
[----:B------:R-:W-:Y:S01]  /*0180*/  ISETP.GE.AND P0, PT, R9, UR4, PT ;  /* 0x0000000409007c0c */ /* 0x000fe2000bf06270 */
[----:B------:R-:W1:Y:S01]  /*0190*/  LDCU.64 UR6, c[0x0][0x358] ;  /* 0x00006b00ff0677ac */ /* 0x000e620008000a00 */
[----:B------:R-:W-:Y:S02]  /*01a0*/  IMAD R20, R19, R20, RZ ;  /* 0x0000001413147224 */ /* 0x000fe400078e02ff */
[C---:B------:R-:W-:Y:S01]  /*01b0*/  ISETP.LT.OR P0, PT, R9.reuse, 0x4, P0 ;  /* 0x000000040900780c */ /* 0x040fe20000701670 */
[----:B------:R-:W-:Y:S01]  /*01c0*/  IMAD.IADD R13, R9, 0x1, R10 ;  /* 0x00000001090d7824 */ /* 0x000fe200078e020a */
[----:B------:R-:W2:Y:S01]  /*01d0*/  LDC R11, c[0x0][0x3b4] ;  /* 0x0000ed00ff0b7b82 */ /* 0x000ea20000000800 */
[----:B------:R-:W2:Y:S01]  /*01e0*/  LDCU.64 UR4, c[0x0][0x3a8] ;  /* 0x00007500ff0477ac */ /* 0x000ea20008000a00 */
[----:B------:R-:W-:Y:S01]  /*01f0*/  ISETP.LT.U32.OR P0, PT, R0, 0x4, P0 ;  /* 0x000000040000780c */ /* 0x000fe20000701470 */
[----:B------:R-:W-:-:S05]  /*0200*/  IMAD.IADD R6, R20, 0x1, R13 ;  /* 0x0000000114067824 */ /* 0x000fca00078e020d */
[----:B------:R-:W3:Y:S01]  /*0210*/  LDC R12, c[0x0][0x3a0] ;  /* 0x0000e800ff0c7b82 */ /* 0x000ee20000000800 */
[----:B0-----:R-:W-:-:S06]  /*0220*/  IMAD.WIDE R14, R6, 0x4, R14 ;  /* 0x00000004060e7825 */ /* 0x001fcc00078e020e */
[----:B------:R-:W-:-:S05]  /*0230*/  @!P0 VIADD R5, R21, 0xfffffffc ;  /* 0xfffffffc15058836 */ /* 0x000fca0000000000 */
[----:B------:R-:W-:Y:S02]  /*0240*/  ISETP.LT.AND P0, PT, R0, R5, !P0 ;  /* 0x000000050000720c */ /* 0x000fe40004701270 */
[----:B-1----:R0:W5:Y:S02]  /*0250*/  LDG.E R5, desc[UR6][R14.64] ;  /* 0x000000060e057981 */ /* 0x002164000c1e1900 */
[----:B------:R-:W-:-:S04]  /*0260*/  ISETP.GT.U32.AND P0, PT, R3, 0x3, P0 ;  /* 0x000000030300780c */ /* 0x000fc80000704070 */
[----:B------:R-:W-:-:S13]  /*0270*/  ISETP.LT.AND P0, PT, R3, R2, P0 ;  /* 0x000000020300720c */ /* 0x000fda0000701270 */
[----:B------:R-:W1:Y:S02]  /*0280*/  @!P0 LDC.64 R16, c[0x0][0x388] ;  /* 0x0000e200ff108b82 */ /* 0x000e640000000a00 */
[----:B-1----:R-:W-:-:S05]  /*0290*/  @!P0 IMAD.WIDE R16, R6, 0x4, R16 ;  /* 0x0000000406108825 */ /* 0x002fca00078e0210 */
[----:B------:R0:W5:Y:S01]  /*02a0*/  @!P0 LDG.E R4, desc[UR6][R16.64] ;  /* 0x0000000610048981 */ /* 0x000162000c1e1900 */
[----:B------:R-:W-:Y:S02]  /*02b0*/  I2FP.F32.U32 R2, R3 ;  /* 0x0000000300027245 */ /* 0x000fe40000201000 */
[----:B------:R-:W-:Y:S01]  /*02c0*/  I2FP.F32.S32 R7, R9 ;  /* 0x0000000900077245 */ /* 0x000fe20000201400 */
[----:B------:R-:W-:Y:S02]  /*02d0*/  BSSY.RECONVERGENT B0, `(.L_x_24) ;  /* 0x0000294000007945 */ /* 0x000fe40003800200 */
[----:B--2---:R-:W-:Y:S02]  /*02e0*/  FFMA R2, R2, UR4, R11 ;  /* 0x0000000402027c23 */ /* 0x004fe4000800000b */
[----:B---3--:R-:W-:Y:S01]  /*02f0*/  FFMA R7, R7, R12, UR5 ;  /* 0x0000000507077e23 */ /* 0x008fe2000800000c */
[----:B------:R-:W-:Y:S01]  /*0300*/  @!P0 MOV R0, RZ ;  /* 0x000000ff00008202 */ /* 0x000fe20000000f00 */
[----:B0-----:R-:W-:Y:S06]  /*0310*/  @!P0 BRA `(.L_x_25) ;  /* 0x00000028003c8947 */ /* 0x001fec0003800000 */
[----:B------:R-:W0:Y:S01]  /*0320*/  LDCU.64 UR4, c[0x0][0x388] ;  /* 0x00007100ff0477ac */ /* 0x000e220008000a00 */
[----:B------:R-:W-:Y:S02]  /*0330*/  SHF.R.S32.HI R0, RZ, 0x1f, R20 ;  /* 0x0000001fff007819 */ /* 0x000fe40000011414 */
[--C-:B------:R-:W-:Y:S02]  /*0340*/  SHF.R.S32.HI R3, RZ, 0x1f, R10.reuse ;  /* 0x0000001fff037819 */ /* 0x100fe4000001140a */
[----:B-----5:R-:W-:Y:S02]  /*0350*/  SHF.R.S32.HI R4, RZ, 0x1f, R9 ;  /* 0x0000001fff047819 */ /* 0x020fe40000011409 */
[----:B------:R-:W-:-:S04]  /*0360*/  IADD3 R8, P0, P1, R20, R9, R10 ;  /* 0x0000000914087210 */ /* 0x000fc8000791e00a */
[----:B------:R-:W-:Y:S02]  /*0370*/  IADD3.X R3, PT, PT, R0, R4, R3, P0, P1 ;  /* 0x0000000400037210 */ /* 0x000fe400007e2403 */
[----:B0-----:R-:W-:-:S04]  /*0380*/  LEA R14, P0, R8, UR4, 0x2 ;  /* 0x00000004080e7c11 */ /* 0x001fc8000f8010ff */
[----:B------:R-:W-:-:S05]  /*0390*/  LEA.HI.X R15, R8, UR5, R3, 0x2, P0 ;  /* 0x00000005080f7c11 */ /* 0x000fca00080f1403 */
[----:B------:R-:W2:Y:S04]  /*03a0*/  LDG.E R21, desc[UR6][R14.64+0x4] ;  /* 0x000004060e157981 */ /* 0x000ea8000c1e1900 */
[----:B------:R-:W2:Y:S01]  /*03b0*/  LDG.E R17, desc[UR6][R14.64+-0x4] ;  /* 0xfffffc060e117981 */ /* 0x000ea2000c1e1900 */
[----:B------:R-:W-:Y:S01]  /*03c0*/  FADD R3, R12, R12 ;  /* 0x0000000c0c037221 */ /* 0x000fe20000000000 */
[----:B------:R-:W-:Y:S03]  /*03d0*/  BSSY.RECONVERGENT B1, `(.L_x_26) ;  /* 0x000000d000017945 */ /* 0x000fe60003800200 */
[----:B------:R-:W0:Y:S02]  /*03e0*/  MUFU.RCP R4, R3 ;  /* 0x0000000300047308 */ /* 0x000e240000001000 */
[----:B0-----:R-:W-:-:S04]  /*03f0*/  FFMA R11, -R3, R4, 1 ;  /* 0x3f800000030b7423 */ /* 0x001fc80000000104 */
[----:B------:R-:W-:Y:S01]  /*0400*/  FFMA R11, R4, R11, R4 ;  /* 0x0000000b040b7223 */ /* 0x000fe20000000004 */
[----:B--2---:R-:W-:-:S04]  /*0410*/  FADD R0, R21, -R17 ;  /* 0x8000001115007221 */ /* 0x004fc80000000000 */
[----:B------:R-:W0:Y:S01]  /*0420*/  FCHK P0, R0, R3 ;  /* 0x0000000300007302 */ /* 0x000e220000000000 */
[----:B------:R-:W-:-:S04]  /*0430*/  FFMA R16, R0, R11, RZ ;  /* 0x0000000b00107223 */ /* 0x000fc800000000ff */
[----:B------:R-:W-:-:S04]  /*0440*/  FFMA R4, -R3, R16, R0 ;  /* 0x0000001003047223 */ /* 0x000fc80000000100 */
[----:B------:R-:W-:Y:S01]  /*0450*/  FFMA R16, R11, R4, R16 ;  /* 0x000000040b107223 */ /* 0x000fe20000000010 */
[----:B0-----:R-:W-:Y:S06]  /*0460*/  @!P0 BRA `(.L_x_27) ;  /* 0x00000000000c8947 */ /* 0x001fec0003800000 */
[----:B------:R-:W-:-:S07]  /*0470*/  MOV R8, 0x490 ;  /* 0x0000049000087802 */ /* 0x000fce0000000f00 */
[----:B------:R-:W-:Y:S05]  /*0480*/  CALL.REL.NOINC `($__internal_2_$__cuda_sm3x_div_rn_noftz_f32_slowpath) ;  /* 0x0000002800f07944 */ /* 0x000fea0003c00000 */
[----:B------:R-:W-:-:S07]  /*0490*/  IMAD.MOV.U32 R16, RZ, RZ, R0 ;  /* 0x000000ffff107224 */ /* 0x000fce00078e0000 */
.L_x_27:
[----:B------:R-:W-:Y:S05]  /*04a0*/  BSYNC.RECONVERGENT B1 ;  /* 0x0000000000017941 */ /* 0x000fea0003800200 */
.L_x_26:
[----:B------:R-:W0:Y:S08]  /*04b0*/  LDC.64 R14, c[0x0][0x388] ;  /* 0x0000e200ff0e7b82 */ /* 0x000e300000000a00 */
[----:B------:R-:W1:Y:S01]  /*04c0*/  LDC R3, c[0x0][0x3a0] ;  /* 0x0000e800ff037b82 */ /* 0x000e620000000800 */
[----:B0-----:R-:W-:-:S05]  /*04d0*/  IMAD.WIDE R14, R6, 0x4, R14 ;  /* 0x00000004060e7825 */ /* 0x001fca00078e020e */
[----:B------:R-:W2:Y:S01]  /*04e0*/  LDG.E R4, desc[UR6][R14.64] ;  /* 0x000000060e047981 */ /* 0x000ea2000c1e1900 */
[----:B------:R-:W-:Y:S01]  /*04f0*/  BSSY.RECONVERGENT B1, `(.L_x_28) ;  /* 0x0000010000017945 */ /* 0x000fe20003800200 */
[----:B-1----:R-:W-:-:S04]  /*0500*/  FMUL R3, R3, R3 ;  /* 0x0000000303037220 */ /* 0x002fc80000400000 */
[----:B------:R-:W0:Y:S02]  /*0510*/  MUFU.RCP R8, R3 ;  /* 0x0000000300087308 */ /* 0x000e240000001000 */
[----:B0-----:R-:W-:-:S04]  /*0520*/  FFMA R11, -R3, R8, 1 ;  /* 0x3f800000030b7423 */ /* 0x001fc80000000108 */
[----:B------:R-:W-:Y:S01]  /*0530*/  FFMA R11, R8, R11, R8 ;  /* 0x0000000b080b7223 */ /* 0x000fe20000000008 */
[----:B--2---:R-:W-:-:S04]  /*0540*/  FADD R18, R4, R4 ;  /* 0x0000000404127221 */ /* 0x004fc80000000000 */
[----:B------:R-:W-:-:S04]  /*0550*/  FADD R0, R21, -R18 ;  /* 0x8000001215007221 */ /* 0x000fc80000000000 */
[----:B------:R-:W-:-:S04]  /*0560*/  FADD R0, R17, R0 ;  /* 0x0000000011007221 */ /* 0x000fc80000000000 */
        /* <DEDUP_REMOVED lines=8> */
.L_x_29:
[----:B------:R-:W-:Y:S05]  /*05f0*/  BSYNC.RECONVERGENT B1 ;  /* 0x0000000000017941 */ /* 0x000fea0003800200 */
.L_x_28:
[----:B------:R-:W0:Y:S08]  /*0600*/  LDC R21, c[0x0][0x3bc] ;  /* 0x0000ef00ff157b82 */ /* 0x000e300000000800 */
[----:B------:R-:W1:Y:S01]  /*0610*/  LDC.64 R22, c[0x0][0x388] ;  /* 0x0000e200ff167b82 */ /* 0x000e620000000a00 */
[--C-:B0-----:R-:W-:Y:S02]  /*0620*/  IMAD.IADD R10, R10, 0x1, R21.reuse ;  /* 0x000000010a0a7824 */ /* 0x101fe400078e0215 */
[----:B------:R-:W-:-:S02]  /*0630*/  IMAD.MOV R3, RZ, RZ, -R21 ;  /* 0x000000ffff037224 */ /* 0x000fc400078e0a15 */
[----:B------:R-:W-:-:S03]  /*0640*/  IMAD.WIDE R14, R21, 0x4, R14 ;  /* 0x00000004150e7825 */ /* 0x000fc600078e020e */
[----:B------:R-:W-:Y:S02]  /*0650*/  LEA R10, R3, R10, 0x1 ;  /* 0x0000000a030a7211 */ /* 0x000fe400078e08ff */
[----:B------:R-:W0:Y:S01]  /*0660*/  LDC R3, c[0x0][0x3a8] ;  /* 0x0000ea00ff037b82 */ /* 0x000e220000000800 */
[----:B------:R-:W2:Y:S01]  /*0670*/  LDG.E R15, desc[UR6][R14.64] ;  /* 0x000000060e0f7981 */ /* 0x000ea2000c1e1900 */
[----:B------:R-:W-:-:S05]  /*0680*/  IADD3 R11, PT, PT, R20, R10, R9 ;  /* 0x0000000a140b7210 */ /* 0x000fca0007ffe009 */
[----:B-1----:R-:W-:-:S06]  /*0690*/  IMAD.WIDE R10, R11, 0x4, R22 ;  /* 0x000000040b0a7825 */ /* 0x002fcc00078e0216 */
[----:B------:R-:W2:Y:S01]  /*06a0*/  LDG.E R10, desc[UR6][R10.64] ;  /* 0x000000060a0a7981 */ /* 0x000ea2000c1e1900 */
[----:B0-----:R-:W-:-:S04]  /*06b0*/  FADD R3, R3, R3 ;  /* 0x0000000303037221 */ /* 0x001fc80000000000 */
[----:B------:R-:W0:Y:S01]  /*06c0*/  MUFU.RCP R8, R3 ;  /* 0x0000000300087308 */ /* 0x000e220000001000 */
[----:B------:R-:W-:Y:S01]  /*06d0*/  BSSY.RECONVERGENT B1, `(.L_x_30) ;  /* 0x000000c000017945 */ /* 0x000fe20003800200 */
        /* <DEDUP_REMOVED lines=11> */
.L_x_31:
[----:B------:R-:W-:Y:S05]  /*0790*/  BSYNC.RECONVERGENT B1 ;  /* 0x0000000000017941 */ /* 0x000fea0003800200 */
.L_x_30:
[----:B------:R-:W0:Y:S01]  /*07a0*/  LDC R3, c[0x0][0x3a8] ;  /* 0x0000ea00ff037b82 */ /* 0x000e220000000800 */
[----:B------:R-:W-:Y:S01]  /*07b0*/  FADD R15, -R18, R15 ;  /* 0x0000000f120f7221 */ /* 0x000fe20000000100 */
[----:B------:R-:W-:Y:S03]  /*07c0*/  BSSY.RECONVERGENT B1, `(.L_x_32) ;  /* 0x000000e000017945 */ /* 0x000fe60003800200 */
[----:B------:R-:W-:Y:S01]  /*07d0*/  FADD R0, R10, R15 ;  /* 0x0000000f0a007221 */ /* 0x000fe20000000000 */
[----:B0-----:R-:W-:-:S04]  /*07e0*/  FMUL R3, R3, R3 ;  /* 0x0000000303037220 */ /* 0x001fc80000400000 */
[----:B------:R-:W0:Y:S08]  /*07f0*/  MUFU.RCP R8, R3 ;  /* 0x0000000300087308 */ /* 0x000e300000001000 */
[----:B------:R-:W1:Y:S01]  /*0800*/  FCHK P0, R0, R3 ;  /* 0x0000000300007302 */ /* 0x000e620000000000 */
[----:B0-----:R-:W-:-:S04]  /*0810*/  FFMA R11, -R3, R8, 1 ;  /* 0x3f800000030b7423 */ /* 0x001fc80000000108 */
[----:B------:R-:W-:-:S04]  /*0820*/  FFMA R11, R8, R11, R8 ;  /* 0x0000000b080b7223 */ /* 0x000fc80000000008 */
[----:B------:R-:W-:-:S04]  /*0830*/  FFMA R10, R0, R11, RZ ;  /* 0x0000000b000a7223 */ /* 0x000fc800000000ff */
[----:B------:R-:W-:-:S04]  /*0840*/  FFMA R8, -R3, R10, R0 ;  /* 0x0000000a03087223 */ /* 0x000fc80000000100 */
[----:B------:R-:W-:Y:S01]  /*0850*/  FFMA R10, R11, R8, R10 ;  /* 0x000000080b0a7223 */ /* 0x000fe2000000000a */
[----:B-1----:R-:W-:Y:S06]  /*0860*/  @!P0 BRA `(.L_x_33) ;  /* 0x00000000000c8947 */ /* 0x002fec0003800000 */
[----:B------:R-:W-:-:S07]  /*0870*/  MOV R8, 0x890 ;  /* 0x0000089000087802 */ /* 0x000fce0000000f00 */
[----:B------:R-:W-:Y:S05]  /*0880*/  CALL.REL.NOINC `($__internal_2_$__cuda_sm3x_div_rn_noftz_f32_slowpath) ;  /* 0x0000002400f07944 */ /* 0x000fea0003c00000 */
[----:B------:R-:W-:-:S07]  /*0890*/  IMAD.MOV.U32 R10, RZ, RZ, R0 ;  /* 0x000000ffff0a7224 */ /* 0x000fce00078e0000 */
.L_x_33:
[----:B------:R-:W-:Y:S05]  /*08a0*/  BSYNC.RECONVERGENT B1 ;  /* 0x0000000000017941 */ /* 0x000fea0003800200 */
.L_x_32:
[----:B------:R-:W0:Y:S01]  /*08b0*/  LDCU UR4, c[0x0][0x3bc] ;  /* 0x00007780ff0477ac */ /* 0x000e220008000800 */
[----:B------:R-:W1:Y:S01]  /*08c0*/  LDC.64 R14, c[0x0][0x388] ;  /* 0x0000e200ff0e7b82 */ /* 0x000e620000000a00 */
[----:B------:R-:W2:Y:S01]  /*08d0*/  LDCU UR5, c[0x0][0x3c0] ;  /* 0x00007800ff0577ac */ /* 0x000ea20008000800 */
[----:B0-----:R-:W-:Y:S02]  /*08e0*/  VIADD R0, R19, UR4 ;  /* 0x0000000413007c36 */ /* 0x001fe40008000000 */
[----:B------:R-:W-:-:S05]  /*08f0*/  IMAD R3, RZ, RZ, -UR4 ;  /* 0x80000004ff037e24 */ /* 0x000fca000f8e02ff */
[----:B------:R-:W-:Y:S01]  /*0900*/  LEA R8, R3, R0, 0x1 ;  /* 0x0000000003087211 */ /* 0x000fe200078e08ff */
[----:B--2---:R-:W-:-:S04]  /*0910*/  IMAD R3, R0, UR5, R13 ;  /* 0x0000000500037c24 */ /* 0x004fc8000f8e020d */
[----:B------:R-:W-:Y:S02]  /*0920*/  IMAD R11, R8, UR5, R13 ;  /* 0x00000005080b7c24 */ /* 0x000fe4000f8e020d */
[--C-:B-1----:R-:W-:Y:S02]  /*0930*/  IMAD.WIDE R12, R3, 0x4, R14.reuse ;  /* 0x00000004030c7825 */ /* 0x102fe400078e020e */
[----:B------:R-:W0:Y:S02]  /*0940*/  LDC R3, c[0x0][0x3a4] ;  /* 0x0000e900ff037b82 */ /* 0x000e240000000800 */
[----:B------:R-:W-:Y:S02]  /*0950*/  IMAD.WIDE R14, R11, 0x4, R14 ;  /* 0x000000040b0e7825 */ /* 0x000fe400078e020e */
[----:B------:R-:W2:Y:S04]  /*0960*/  LDG.E R13, desc[UR6][R12.64] ;  /* 0x000000060c0d7981 */ /* 0x000ea8000c1e1900 */
[----:B------:R-:W3:Y:S01]  /*0970*/  LDG.E R15, desc[UR6][R14.64] ;  /* 0x000000060e0f7981 */ /* 0x000ee2000c1e1900 */
[----:B------:R-:W-:Y:S01]  /*0980*/  BSSY.RECONVERGENT B1, `(.L_x_34) ;  /* 0x000000f000017945 */ /* 0x000fe20003800200 */
[----:B0-----:R-:W-:-:S04]  /*0990*/  FMUL R3, R3, R3 ;  /* 0x0000000303037220 */ /* 0x001fc80000400000 */
[----:B------:R-:W0:Y:S02]  /*09a0*/  MUFU.RCP R8, R3 ;  /* 0x0000000300087308 */ /* 0x000e240000001000 */
[----:B0-----:R-:W-:-:S04]  /*09b0*/  FFMA R11, -R3, R8, 1 ;  /* 0x3f800000030b7423 */ /* 0x001fc80000000108 */
[----:B------:R-:W-:Y:S01]  /*09c0*/  FFMA R11, R8, R11, R8 ;  /* 0x0000000b080b7223 */ /* 0x000fe20000000008 */
[----:B--2---:R-:W-:-:S04]  /*09d0*/  FADD R0, -R18, R13 ;  /* 0x0000000d12007221 */ /* 0x004fc80000000100 */
[----:B---3--:R-:W-:-:S04]  /*09e0*/  FADD R0, R0, R15 ;  /* 0x0000000f00007221 */ /* 0x008fc80000000000 */
        /* <DEDUP_REMOVED lines=8> */
.L_x_35:
[----:B------:R-:W-:Y:S05]  /*0a70*/  BSYNC.RECONVERGENT B1 ;  /* 0x0000000000017941 */ /* 0x000fea0003800200 */
.L_x_34:
[----:B------:R-:W0:Y:S01]  /*0a80*/  MUFU.RCP R0, R7 ;  /* 0x0000000700007308 */ /* 0x000e220000001000 */
[----:B------:R-:W-:Y:S01]  /*0a90*/  UMOV UR4, 0x40000000 ;  /* 0x4000000000047882 */ /* 0x000fe20000000000 */
[----:B------:R-:W-:Y:S01]  /*0aa0*/  BSSY.RECONVERGENT B1, `(.L_x_36) ;  /* 0x000000d000017945 */ /* 0x000fe20003800200 */
[----:B------:R-:W-:-:S05]  /*0ab0*/  IMAD.U32 R12, RZ, RZ, UR4 ;  /* 0x00000004ff0c7e24 */ /* 0x000fca000f8e00ff */
[----:B------:R-:W1:Y:S01]  /*0ac0*/  FCHK P0, R12, R7 ;  /* 0x000000070c007302 */ /* 0x000e620000000000 */
[----:B0-----:R-:W-:-:S04]  /*0ad0*/  FFMA R3, -R7, R0, 1 ;  /* 0x3f80000007037423 */ /* 0x001fc80000000100 */
[----:B------:R-:W-:-:S04]  /*0ae0*/  FFMA R0, R0, R3, R0 ;  /* 0x0000000300007223 */ /* 0x000fc80000000000 */
[----:B------:R-:W-:-:S04]  /*0af0*/  FFMA R3, R0, 2, RZ ;  /* 0x4000000000037823 */ /* 0x000fc800000000ff */
[----:B------:R-:W-:-:S04]  /*0b00*/  FFMA R8, -R7, R3, 2 ;  /* 0x4000000007087423 */ /* 0x000fc80000000103 */
[----:B------:R-:W-:Y:S01]  /*0b10*/  FFMA R0, R0, R8, R3 ;  /* 0x0000000800007223 */ /* 0x000fe20000000003 */
[----:B-1----:R-:W-:Y:S06]  /*0b20*/  @!P0 BRA `(.L_x_37) ;  /* 0x0000000000108947 */ /* 0x002fec0003800000 */
[----:B------:R-:W-:Y:S01]  /*0b30*/  IMAD.MOV.U32 R0, RZ, RZ, 0x40000000 ;  /* 0x40000000ff007424 */ /* 0x000fe200078e00ff */
[----:B------:R-:W-:Y:S01]  /*0b40*/  MOV R8, 0xb70 ;  /* 0x00000b7000087802 */ /* 0x000fe20000000f00 */
[----:B------:R-:W-:-:S07]  /*0b50*/  IMAD.MOV.U32 R3, RZ, RZ, R7 ;  /* 0x000000ffff037224 */ /* 0x000fce00078e0007 */
[----:B------:R-:W-:Y:S05]  /*0b60*/  CALL.REL.NOINC `($__internal_2_$__cuda_sm3x_div_rn_noftz_f32_slowpath) ;  /* 0x0000002400387944 */ /* 0x000fea0003c00000 */
.L_x_37:
[----:B------:R-:W-:Y:S05]  /*0b70*/  BSYNC.RECONVERGENT B1 ;  /* 0x0000000000017941 */ /* 0x000fea0003800200 */
.L_x_36:
[C---:B------:R-:W-:Y:S01]  /*0b80*/  FMUL R3, R2.reuse, 0.63661974668502807617 ;  /* 0x3f22f98302037820 */ /* 0x040fe20000400000 */
[----:B------:R-:W-:Y:S01]  /*0b90*/  FSETP.GE.AND P0, PT, |R2|, 105615, PT ;  /* 0x47ce47800200780b */ /* 0x000fe20003f06200 */
[----:B------:R-:W-:Y:S01]  /*0ba0*/  BSSY.RECONVERGENT B1, `(.L_x_38) ;  /* 0x000006a000017945 */ /* 0x000fe20003800200 */
[----:B------:R-:W-:Y:S01]  /*0bb0*/  FFMA R16, R0, R16, R17 ;  /* 0x0000001000107223 */ /* 0x000fe20000000011 */
[----:B------:R-:W0:Y:S01]  /*0bc0*/  F2I.NTZ R11, R3 ;  /* 0x00000003000b7305 */ /* 0x000e220000203100 */
[----:B------:R-:W-:Y:S02]  /*0bd0*/  P2R R0, PR, RZ, 0x1 ;  /* 0x00000001ff007803 */ /* 0x000fe40000000000 */
[-C--:B0-----:R-:W-:Y:S02]  /*0be0*/  I2FP.F32.S32 R13, R11.reuse ;  /* 0x0000000b000d7245 */ /* 0x081fe40000201400 */
[----:B------:R-:W-:-:S03]  /*0bf0*/  MOV R15, R11 ;  /* 0x0000000b000f7202 */ /* 0x000fc60000000f00 */
[----:B------:R-:W-:-:S04]  /*0c00*/  FFMA R8, R13, -1.5707962512969970703, R2 ;  /* 0xbfc90fda0d087823 */ /* 0x000fc80000000002 */
[----:B------:R-:W-:-:S04]  /*0c10*/  FFMA R8, R13, -7.5497894158615963534e-08, R8 ;  /* 0xb3a221680d087823 */ /* 0x000fc80000000008 */
[----:B------:R-:W-:-:S04]  /*0c20*/  FFMA R13, R13, -5.3903029534742383927e-15, R8 ;  /* 0xa7c234c50d0d7823 */ /* 0x000fc80000000008 */
[----:B------:R-:W-:Y:S01]  /*0c30*/  IMAD.MOV.U32 R0, RZ, RZ, R13 ;  /* 0x000000ffff007224 */ /* 0x000fe200078e000d */
[----:B------:R-:W-:Y:S06]  /*0c40*/  @!P0 BRA `(.L_x_39) ;  /* 0x00000004007c8947 */ /* 0x000fec0003800000 */
[----:B------:R-:W-:-:S13]  /*0c50*/  FSETP.NEU.AND P0, PT, |R2|, +INF , PT ;  /* 0x7f8000000200780b */ /* 0x000fda0003f0d200 */
[----:B------:R-:W-:Y:S01]  /*0c60*/  @!P0 FMUL R0, RZ, R2 ;  /* 0x00000002ff008220 */ /* 0x000fe20000400000 */
[----:B------:R-:W-:Y:S01]  /*0c70*/  @!P0 IMAD.MOV.U32 R11, RZ, RZ, RZ ;  /* 0x000000ffff0b8224 */ /* 0x000fe200078e00ff */
[----:B------:R-:W-:Y:S06]  /*0c80*/  @!P0 BRA `(.L_x_39) ;  /* 0x00000004006c8947 */ /* 0x000fec0003800000 */
[----:B------:R-:W-:Y:S02]  /*0c90*/  IMAD.SHL.U32 R0, R2, 0x100, RZ ;  /* 0x0000010002007824 */ /* 0x000fe400078e00ff */
[----:B------:R-:W-:Y:S02]  /*0ca0*/  HFMA2 R11, -RZ, RZ, 0, 0 ;  /* 0x00000000ff0b7431 */ /* 0x000fe400000001ff */
[----:B------:R-:W-:Y:S01]  /*0cb0*/  IMAD.MOV.U32 R3, RZ, RZ, RZ ;  /* 0x000000ffff037224 */ /* 0x000fe200078e00ff */
[----:B------:R-:W0:Y:S01]  /*0cc0*/  LDCU.64 UR8, c[0x4][URZ] ;  /* 0x01000000ff0877ac */ /* 0x000e220008000a00 */
[----:B------:R-:W-:Y:S01]  /*0cd0*/  LOP3.LUT R0, R0, 0x80000000, RZ, 0xfc, !PT ;  /* 0x8000000000007812 */ /* 0x000fe200078efcff */
[----:B------:R-:W-:Y:S01]  /*0ce0*/  UMOV UR5, URZ ;  /* 0x000000ff00057c82 */ /* 0x000fe20008000000 */
[----:B------:R-:W-:-:S05]  /*0cf0*/  UMOV UR4, URZ ;  /* 0x000000ff00047c82 */ /* 0x000fca0008000000 */
.L_x_40:
[----:B0-----:R-:W-:Y:S02]  /*0d00*/  IMAD.U32 R25, RZ, RZ, UR9 ;  /* 0x00000009ff197e24 */ /* 0x001fe4000f8e00ff */
[----:B------:R-:W-:-:S05]  /*0d10*/  IMAD.U32 R24, RZ, RZ, UR8 ;  /* 0x00000008ff187e24 */ /* 0x000fca000f8e00ff */
[----:B------:R-:W2:Y:S01]  /*0d20*/  LDG.E.CONSTANT R25, desc[UR6][R24.64] ;  /* 0x0000000618197981 */ /* 0x000ea2000c1e9900 */
[----:B------:R-:W-:Y:S01]  /*0d30*/  UIADD3 UR4, UPT, UPT, UR4, 0x1, URZ ;  /* 0x0000000104047890 */ /* 0x000fe2000fffe0ff */
[C---:B------:R-:W-:Y:S01]  /*0d40*/  ISETP.EQ.AND P0, PT, R11.reuse, RZ, PT ;  /* 0x000000ff0b00720c */ /* 0x040fe20003f02270 */
[----:B------:R-:W-:Y:S01]  /*0d50*/  UIADD3 UR8, UP1, UPT, UR8, 0x4, URZ ;  /* 0x0000000408087890 */ /* 0x000fe2000ff3e0ff */
[C---:B------:R-:W-:Y:S01]  /*0d60*/  ISETP.EQ.AND P1, PT, R11.reuse, 0x4, PT ;  /* 0x000000040b00780c */ /* 0x040fe20003f22270 */
[----:B------:R-:W-:Y:S01]  /*0d70*/  UISETP.NE.AND UP0, UPT, UR4, 0x6, UPT ;  /* 0x000000060400788c */ /* 0x000fe2000bf05270 */
[C---:B------:R-:W-:Y:S01]  /*0d80*/  ISETP.EQ.AND P3, PT, R11.reuse, 0xc, PT ;  /* 0x0000000c0b00780c */ /* 0x040fe20003f62270 */
[----:B------:R-:W-:Y:S01]  /*0d90*/  UIADD3.X UR9, UPT, UPT, URZ, UR9, URZ, UP1, !UPT ;  /* 0x00000009ff097290 */ /* 0x000fe20008ffe4ff */
[C---:B------:R-:W-:Y:S02]  /*0da0*/  ISETP.EQ.AND P4, PT, R11.reuse, 0x10, PT ;  /* 0x000000100b00780c */ /* 0x040fe40003f82270 */
[----:B------:R-:W-:Y:S01]  /*0db0*/  ISETP.EQ.AND P5, PT, R11, 0x14, PT ;  /* 0x000000140b00780c */ /* 0x000fe20003fa2270 */
[----:B--2---:R-:W-:-:S03]  /*0dc0*/  IMAD.WIDE.U32 R26, R25, R0, RZ ;  /* 0x00000000191a7225 */ /* 0x004fc600078e00ff */
[----:B------:R-:W-:-:S04]  /*0dd0*/  IADD3 R8, P2, PT, R26, R3, RZ ;  /* 0x000000031a087210 */ /* 0x000fc80007f5e0ff */
[----:B------:R-:W-:Y:S01]  /*0de0*/  IADD3.X R3, PT, PT, R27, UR5, RZ, P2, !PT ;  /* 0x000000051b037c10 */ /* 0x000fe200097fe4ff */
[--C-:B------:R-:W-:Y:S01]  /*0df0*/  @P0 IMAD.MOV.U32 R17, RZ, RZ, R8.reuse ;  /* 0x000000ffff110224 */ /* 0x100fe200078e0008 */
[C---:B------:R-:W-:Y:S01]  /*0e00*/  ISETP.EQ.AND P2, PT, R11.reuse, 0x8, PT ;  /* 0x000000080b00780c */ /* 0x040fe20003f42270 */
[--C-:B------:R-:W-:Y:S02]  /*0e10*/  @P1 IMAD.MOV.U32 R18, RZ, RZ, R8.reuse ;  /* 0x000000ffff121224 */ /* 0x100fe400078e0008 */
[--C-:B------:R-:W-:Y:S02]  /*0e20*/  @P3 IMAD.MOV.U32 R20, RZ, RZ, R8.reuse ;  /* 0x000000ffff143224 */ /* 0x100fe400078e0008 */
[--C-:B------:R-:W-:Y:S02]  /*0e30*/  @P4 IMAD.MOV.U32 R21, RZ, RZ, R8.reuse ;  /* 0x000000ffff154224 */ /* 0x100fe400078e0008 */
[----:B------:R-:W-:Y:S02]  /*0e40*/  @P5 IMAD.MOV.U32 R22, RZ, RZ, R8 ;  /* 0x000000ffff165224 */ /* 0x000fe400078e0008 */
[----:B------:R-:W-:-:S04]  /*0e50*/  VIADD R11, R11, 0x4 ;  /* 0x000000040b0b7836 */ /* 0x000fc80000000000 */
[----:B------:R-:W-:Y:S01]  /*0e60*/  @P2 MOV R19, R8 ;  /* 0x0000000800132202 */ /* 0x000fe20000000f00 */
[----:B------:R-:W-:Y:S06]  /*0e70*/  BRA.U UP0, `(.L_x_40) ;  /* 0xfffffffd00a07547 */ /* 0x000fec000b83ffff */
[----:B------:R-:W-:Y:S01]  /*0e80*/  SHF.R.U32.HI R0, RZ, 0x17, R2 ;  /* 0x00000017ff007819 */ /* 0x000fe20000011602 */
[----:B------:R-:W-:Y:S03]  /*0e90*/  BSSY.RECONVERGENT B2, `(.L_x_41) ;  /* 0x0000028000027945 */ /* 0x000fe60003800200 */
[C---:B------:R-:W-:Y:S02]  /*0ea0*/  LOP3.LUT R8, R0.reuse, 0xe0, RZ, 0xc0, !PT ;  /* 0x000000e000087812 */ /* 0x040fe400078ec0ff */
[----:B------:R-:W-:Y:S02]  /*0eb0*/  LOP3.LUT P6, RZ, R0, 0x1f, RZ, 0xc0, !PT ;  /* 0x0000001f00ff7812 */ /* 0x000fe400078cc0ff */
[----:B------:R-:W-:-:S04]  /*0ec0*/  IADD3 R8, PT, PT, R8, -0x80, RZ ;  /* 0xffffff8008087810 */ /* 0x000fc80007ffe0ff */
[----:B------:R-:W-:-:S05]  /*0ed0*/  SHF.R.U32.HI R8, RZ, 0x5, R8 ;  /* 0x00000005ff087819 */ /* 0x000fca0000011608 */
[----:B------:R-:W-:-:S05]  /*0ee0*/  IMAD.U32 R23, R8, -0x4, RZ ;  /* 0xfffffffc08177824 */ /* 0x000fca00078e00ff */
[C---:B------:R-:W-:Y:S02]  /*0ef0*/  ISETP.EQ.AND P3, PT, R23.reuse, -0x18, PT ;  /* 0xffffffe81700780c */ /* 0x040fe40003f62270 */
[C---:B------:R-:W-:Y:S02]  /*0f00*/  ISETP.EQ.AND P4, PT, R23.reuse, -0x14, PT ;  /* 0xffffffec1700780c */ /* 0x040fe40003f82270 */
[C---:B------:R-:W-:Y:S02]  /*0f10*/  ISETP.EQ.AND P0, PT, R23.reuse, -0x10, PT ;  /* 0xfffffff01700780c */ /* 0x040fe40003f02270 */
[C---:B------:R-:W-:Y:S02]  /*0f20*/  ISETP.EQ.AND P1, PT, R23.reuse, -0xc, PT ;  /* 0xfffffff41700780c */ /* 0x040fe40003f22270 */
[C---:B------:R-:W-:Y:S02]  /*0f30*/  ISETP.EQ.AND P2, PT, R23.reuse, -0x8, PT ;  /* 0xfffffff81700780c */ /* 0x040fe40003f42270 */
[----:B------:R-:W-:-:S03]  /*0f40*/  ISETP.EQ.AND P5, PT, R23, 0x4, PT ;  /* 0x000000041700780c */ /* 0x000fc60003fa2270 */
[--C-:B------:R-:W-:Y:S01]  /*0f50*/  @P3 IMAD.MOV.U32 R8, RZ, RZ, R17.reuse ;  /* 0x000000ffff083224 */ /* 0x100fe200078e0011 */
[C---:B------:R-:W-:Y:S01]  /*0f60*/  ISETP.EQ.AND P3, PT, R23.reuse, -0x4, PT ;  /* 0xfffffffc1700780c */ /* 0x040fe20003f62270 */
[----:B------:R-:W-:Y:S02]  /*0f70*/  @P4 IMAD.MOV.U32 R11, RZ, RZ, R17 ;  /* 0x000000ffff0b4224 */ /* 0x000fe400078e0011 */
[----:B------:R-:W-:Y:S01]  /*0f80*/  @P4 IMAD.MOV.U32 R8, RZ, RZ, R18 ;  /* 0x000000ffff084224 */ /* 0x000fe200078e0012 */
[----:B------:R-:W-:Y:S01]  /*0f90*/  ISETP.EQ.AND P4, PT, R23, RZ, PT ;  /* 0x000000ff1700720c */ /* 0x000fe20003f82270 */
[--C-:B------:R-:W-:Y:S01]  /*0fa0*/  @P0 IMAD.MOV.U32 R8, RZ, RZ, R19.reuse ;  /* 0x000000ffff080224 */ /* 0x100fe200078e0013 */
[----:B------:R-:W-:Y:S01]  /*0fb0*/  @P0 MOV R11, R18 ;  /* 0x00000012000b0202 */ /* 0x000fe20000000f00 */
[----:B------:R-:W-:Y:S02]  /*0fc0*/  @P1 IMAD.MOV.U32 R11, RZ, RZ, R19 ;  /* 0x000000ffff0b1224 */ /* 0x000fe400078e0013 */
[--C-:B------:R-:W-:Y:S01]  /*0fd0*/  @P1 IMAD.MOV.U32 R8, RZ, RZ, R20.reuse ;  /* 0x000000ffff081224 */ /* 0x100fe200078e0014 */
[----:B------:R-:W-:Y:S01]  /*0fe0*/  @P2 MOV R8, R21 ;  /* 0x0000001500082202 */ /* 0x000fe20000000f00 */
[----:B------:R-:W-:-:S02]  /*0ff0*/  @P2 IMAD.MOV.U32 R11, RZ, RZ, R20 ;  /* 0x000000ffff0b2224 */ /* 0x000fc400078e0014 */
[----:B------:R-:W-:Y:S02]  /*1000*/  @P3 IMAD.MOV.U32 R11, RZ, RZ, R21 ;  /* 0x000000ffff0b3224 */ /* 0x000fe400078e0015 */
[--C-:B------:R-:W-:Y:S02]  /*1010*/  @P3 IMAD.MOV.U32 R8, RZ, RZ, R22.reuse ;  /* 0x000000ffff083224 */ /* 0x100fe400078e0016 */
[----:B------:R-:W-:Y:S01]  /*1020*/  @P4 IMAD.MOV.U32 R11, RZ, RZ, R22 ;  /* 0x000000ffff0b4224 */ /* 0x000fe200078e0016 */
[----:B------:R-:W-:Y:S01]  /*1030*/  @P5 MOV R11, R3 ;  /* 0x00000003000b5202 */ /* 0x000fe20000000f00 */
[----:B------:R-:W-:Y:S01]  /*1040*/  @P4 IMAD.MOV.U32 R8, RZ, RZ, R3 ;  /* 0x000000ffff084224 */ /* 0x000fe200078e0003 */
[----:B------:R-:W-:Y:S06]  /*1050*/  @!P6 BRA `(.L_x_42) ;  /* 0x00000000002ce947 */ /* 0x000fec0003800000 */
[----:B------:R-:W-:Y:S01]  /*1060*/  @P0 IMAD.MOV.U32 R12, RZ, RZ, R17 ;  /* 0x000000ffff0c0224 */ /* 0x000fe200078e0011 */
[----:B------:R-:W-:Y:S01]  /*1070*/  ISETP.EQ.AND P0, PT, R23, 0x8, PT ;  /* 0x000000081700780c */ /* 0x000fe20003f02270 */
[----:B------:R-:W-:Y:S01]  /*1080*/  @P1 IMAD.MOV.U32 R12, RZ, RZ, R18 ;  /* 0x000000ffff0c1224 */ /* 0x000fe200078e0012 */
[----:B------:R-:W-:Y:S01]  /*1090*/  LOP3.LUT R0, R0, 0x1f, RZ, 0xc0, !PT ;  /* 0x0000001f00007812 */ /* 0x000fe200078ec0ff */
[----:B------:R-:W-:Y:S02]  /*10a0*/  @P2 IMAD.MOV.U32 R12, RZ, RZ, R19 ;  /* 0x000000ffff0c2224 */ /* 0x000fe400078e0013 */
[----:B------:R-:W-:Y:S01]  /*10b0*/  @P3 IMAD.MOV.U32 R12, RZ, RZ, R20 ;  /* 0x000000ffff0c3224 */ /* 0x000fe200078e0014 */
[----:B------:R-:W-:Y:S01]  /*10c0*/  @P4 MOV R12, R21 ;  /* 0x00000015000c4202 */ /* 0x000fe20000000f00 */
[----:B------:R-:W-:Y:S01]  /*10d0*/  @P5 IMAD.MOV.U32 R12, RZ, RZ, R22 ;  /* 0x000000ffff0c5224 */ /* 0x000fe200078e0016 */
[----:B------:R-:W-:-:S05]  /*10e0*/  SHF.L.W.U32.HI R8, R11, R0, R8 ;  /* 0x000000000b087219 */ /* 0x000fca0000010e08 */
[----:B------:R-:W-:-:S05]  /*10f0*/  @P0 IMAD.MOV.U32 R12, RZ, RZ, R3 ;  /* 0x000000ffff0c0224 */ /* 0x000fca00078e0003 */
[----:B------:R-:W-:-:S07]  /*1100*/  SHF.L.W.U32.HI R11, R12, R0, R11 ;  /* 0x000000000c0b7219 */ /* 0x000fce0000010e0b */
.L_x_42:
[----:B------:R-:W-:Y:S05]  /*1110*/  BSYNC.RECONVERGENT B2 ;  /* 0x0000000000027941 */ /* 0x000fea0003800200 */
.L_x_41:
[C-C-:B------:R-:W-:Y:S01]  /*1120*/  SHF.L.W.U32.HI R3, R11.reuse, 0x2, R8.reuse ;  /* 0x000000020b037819 */ /* 0x140fe20000010e08 */
[----:B------:R-:W-:Y:S01]  /*1130*/  IMAD.SHL.U32 R11, R11, 0x4, RZ ;  /* 0x000000040b0b7824 */ /* 0x000fe200078e00ff */
[----:B------:R-:W-:Y:S01]  /*1140*/  UMOV UR4, 0x54442d19 ;  /* 0x54442d1900047882 */ /* 0x000fe20000000000 */
[----:B------:R-:W-:Y:S01]  /*1150*/  UMOV UR5, 0x3bf921fb ;  /* 0x3bf921fb00057882 */ /* 0x000fe20000000000 */
[----:B------:R-:W-:Y:S02]  /*1160*/  SHF.R.S32.HI R0, RZ, 0x1f, R3 ;  /* 0x0000001fff007819 */ /* 0x000fe40000011403 */
[----:B------:R-:W-:Y:S02]  /*1170*/  SHF.R.U32.HI R8, RZ, 0x1e, R8 ;  /* 0x0000001eff087819 */ /* 0x000fe40000011608 */
[C---:B------:R-:W-:Y:S02]  /*1180*/  LOP3.LUT R24, R0.reuse, R11, RZ, 0x3c, !PT ;  /* 0x0000000b00187212 */ /* 0x040fe400078e3cff */
[----:B------:R-:W-:-:S02]  /*1190*/  LOP3.LUT R25, R0, R3, RZ, 0x3c, !PT ;  /* 0x0000000300197212 */ /* 0x000fc400078e3cff */
[----:B------:R-:W-:Y:S02]  /*11a0*/  ISETP.GE.AND P0, PT, R2, RZ, PT ;  /* 0x000000ff0200720c */ /* 0x000fe40003f06270 */
[C---:B------:R-:W-:Y:S02]  /*11b0*/  LOP3.LUT R0, R3.reuse, R2, RZ, 0x3c, !PT ;  /* 0x0000000203007212 */ /* 0x040fe400078e3cff */
[----:B------:R-:W0:Y:S01]  /*11c0*/  I2F.F64.S64 R24, R24 ;  /* 0x0000001800187312 */ /* 0x000e220000301c00 */
[----:B------:R-:W-:Y:S02]  /*11d0*/  LEA.HI R11, R3, R8, RZ, 0x1 ;  /* 0x00000008030b7211 */ /* 0x000fe400078f08ff */
[----:B------:R-:W-:-:S03]  /*11e0*/  ISETP.GE.AND P1, PT, R0, RZ, PT ;  /* 0x000000ff0000720c */ /* 0x000fc60003f26270 */
[----:B------:R-:W-:-:S05]  /*11f0*/  IMAD.MOV R0, RZ, RZ, -R11 ;  /* 0x000000ffff007224 */ /* 0x000fca00078e0a0b */
[----:B------:R-:W-:Y:S01]  /*1200*/  @!P0 MOV R11, R0 ;  /* 0x00000000000b8202 */ /* 0x000fe20000000f00 */
[----:B0-----:R-:W-:-:S10]  /*1210*/  DMUL R26, R24, UR4 ;  /* 0x00000004181a7c28 */ /* 0x001fd40008000000 */
[----:B------:R-:W0:Y:S02]  /*1220*/  F2F.F32.F64 R26, R26 ;  /* 0x0000001a001a7310 */ /* 0x000e240000301000 */
[----:B0-----:R-:W-:-:S07]  /*1230*/  FSEL R0, -R26, R26, !P1 ;  /* 0x0000001a1a007208 */ /* 0x001fce0004800100 */
.L_x_39:
[----:B------:R-:W-:Y:S05]  /*1240*/  BSYNC.RECONVERGENT B1 ;  /* 0x0000000000017941 */ /* 0x000fea0003800200 */
.L_x_38:
[C---:B------:R-:W-:Y:S01]  /*1250*/  LOP3.LUT R23, R11.reuse, 0x1, RZ, 0xc0, !PT ;  /* 0x000000010b177812 */ /* 0x040fe200078ec0ff */
[----:B------:R-:W-:Y:S02]  /*1260*/  IMAD.MOV.U32 R3, RZ, RZ, 0x37cbac00 ;  /* 0x37cbac00ff037424 */ /* 0x000fe400078e00ff */
[----:B------:R-:W-:Y:S01]  /*1270*/  FMUL R8, R0, R0 ;  /* 0x0000000000087220 */ /* 0x000fe20000400000 */
[----:B------:R-:W-:Y:S01]  /*1280*/  VIADD R25, R11, 0x1 ;  /* 0x000000010b197836 */ /* 0x000fe20000000000 */
[----:B------:R-:W-:Y:S01]  /*1290*/  ISETP.NE.U32.AND P0, PT, R23, 0x1, PT ;  /* 0x000000011700780c */ /* 0x000fe20003f05070 */
[----:B------:R-:W-:Y:S02]  /*12a0*/  IMAD.MOV.U32 R23, RZ, RZ, 0x3c0885e4 ;  /* 0x3c0885e4ff177424 */ /* 0x000fe400078e00ff */
[----:B------:R-:W-:Y:S01]  /*12b0*/  FFMA R12, R8, R3, -0.0013887860113754868507 ;  /* 0xbab607ed080c7423 */ /* 0x000fe20000000003 */
[----:B------:R-:W-:Y:S01]  /*12c0*/  IMAD.MOV.U32 R24, RZ, RZ, 0x3e2aaaa8 ;  /* 0x3e2aaaa8ff187424 */ /* 0x000fe200078e00ff */
[----:B------:R-:W-:Y:S01]  /*12d0*/  FSETP.GE.AND P2, PT, |R2|, 105615, PT ;  /* 0x47ce47800200780b */ /* 0x000fe20003f46200 */
[----:B------:R-:W-:Y:S01]  /*12e0*/  BSSY.RECONVERGENT B1, `(.L_x_43) ;  /* 0x000006e000017945 */ /* 0x000fe20003800200 */
[----:B------:R-:W-:Y:S01]  /*12f0*/  FSEL R23, R23, 0.041666727513074874878, !P0 ;  /* 0x3d2aaabb17177808 */ /* 0x000fe20004000000 */
[----:B------:R-:W-:Y:S01]  /*1300*/  FMUL R7, R7, R7 ;  /* 0x0000000707077220 */ /* 0x000fe20000400000 */
[----:B------:R-:W-:-:S02]  /*1310*/  FSEL R11, R12, -0.00019574658654164522886, P0 ;  /* 0xb94d41530c0b7808 */ /* 0x000fc40000000000 */
[----:B------:R-:W-:Y:S02]  /*1320*/  LOP3.LUT P1, RZ, R25, 0x2, RZ, 0xc0, !PT ;  /* 0x0000000219ff7812 */ /* 0x000fe4000782c0ff */
[----:B------:R-:W-:Y:S01]  /*1330*/  FSEL R0, R0, 1, !P0 ;  /* 0x3f80000000007808 */ /* 0x000fe20004000000 */
[----:B------:R-:W-:Y:S01]  /*1340*/  FFMA R23, R8, R11, R23 ;  /* 0x0000000b08177223 */ /* 0x000fe20000000017 */
[----:B------:R-:W-:-:S03]  /*1350*/  FSEL R12, -R24, -0.4999999701976776123, !P0 ;  /* 0xbeffffff180c7808 */ /* 0x000fc60004000100 */
[C---:B------:R-:W-:Y:S02]  /*1360*/  FFMA R11, R8.reuse, R0, RZ ;  /* 0x00000000080b7223 */ /* 0x040fe400000000ff */
[----:B------:R-:W-:Y:S01]  /*1370*/  FFMA R12, R8, R23, R12 ;  /* 0x00000017080c7223 */ /* 0x000fe2000000000c */
[----:B------:R-:W-:-:S03]  /*1380*/  MOV R8, R15 ;  /* 0x0000000f00087202 */ /* 0x000fc60000000f00 */
[----:B------:R-:W-:Y:S01]  /*1390*/  FFMA R0, R11, R12, R0 ;  /* 0x0000000c0b007223 */ /* 0x000fe20000000000 */
[----:B------:R-:W-:-:S03]  /*13a0*/  IMAD.MOV.U32 R11, RZ, RZ, R13 ;  /* 0x000000ffff0b7224 */ /* 0x000fc600078e000d */
[----:B------:R-:W-:Y:S01]  /*13b0*/  @P1 FADD R0, RZ, -R0 ;  /* 0x80000000ff001221 */ /* 0x000fe20000000000 */
        /* <DEDUP_REMOVED lines=12> */
.L_x_45:
        /* <DEDUP_REMOVED lines=65> */
.L_x_47:
[----:B------:R-:W-:Y:S05]  /*1890*/  BSYNC.RECONVERGENT B2 ;  /* 0x0000000000027941 */ /* 0x000fea0003800200 */
.L_x_46:
        /* <DEDUP_REMOVED lines=9> */
[C---:B------:R-:W-:Y:S02]  /*1930*/  LEA.HI R8, R11.reuse, R8, RZ, 0x1 ;  /* 0x000000080b087211 */ /* 0x040fe400078f08ff */
[----:B------:R-:W0:Y:S01]  /*1940*/  I2F.F64.S64 R24, R24 ;  /* 0x0000001800187312 */ /* 0x000e220000301c00 */
[----:B------:R-:W-:Y:S02]  /*1950*/  LOP3.LUT R12, R11, R2, RZ, 0x3c, !PT ;  /* 0x000000020b0c7212 */ /* 0x000fe400078e3cff */
[----:B------:R-:W-:Y:S02]  /*1960*/  IMAD.MOV R11, RZ, RZ, -R8 ;  /* 0x000000ffff0b7224 */ /* 0x000fe400078e0a08 */
[----:B------:R-:W-:-:S04]  /*1970*/  ISETP.GE.AND P0, PT, R12, RZ, PT ;  /* 0x000000ff0c00720c */ /* 0x000fc80003f06270 */
[----:B------:R-:W-:Y:S01]  /*1980*/  @!P1 MOV R8, R11 ;  /* 0x0000000b00089202 */ /* 0x000fe20000000f00 */
[----:B0-----:R-:W-:-:S10]  /*1990*/  DMUL R26, R24, UR4 ;  /* 0x00000004181a7c28 */ /* 0x001fd40008000000 */
[----:B------:R-:W0:Y:S02]  /*19a0*/  F2F.F32.F64 R26, R26 ;  /* 0x0000001a001a7310 */ /* 0x000e240000301000 */
[----:B0-----:R-:W-:-:S07]  /*19b0*/  FSEL R11, -R26, R26, !P0 ;  /* 0x0000001a1a0b7208 */ /* 0x001fce0004000100 */
.L_x_44:
[----:B------:R-:W-:Y:S05]  /*19c0*/  BSYNC.RECONVERGENT B1 ;  /* 0x0000000000017941 */ /* 0x000fea0003800200 */
.L_x_43:
[----:B------:R-:W-:Y:S01]  /*19d0*/  FMUL R12, R11, R11 ;  /* 0x0000000b0b0c7220 */ /* 0x000fe20000400000 */
[C---:B------:R-:W-:Y:S01]  /*19e0*/  LOP3.LUT R23, R8.reuse, 0x1, RZ, 0xc0, !PT ;  /* 0x0000000108177812 */ /* 0x040fe200078ec0ff */
[----:B------:R-:W-:Y:S01]  /*19f0*/  IMAD.MOV.U32 R25, RZ, RZ, 0x3d2aaabb ;  /* 0x3d2aaabbff197424 */ /* 0x000fe200078e00ff */
[----:B------:R-:W-:Y:S01]  /*1a00*/  LOP3.LUT P1, RZ, R8, 0x2, RZ, 0xc0, !PT ;  /* 0x0000000208ff7812 */ /* 0x000fe2000782c0ff */
[----:B------:R-:W-:Y:S01]  /*1a10*/  FFMA R3, R12, R3, -0.0013887860113754868507 ;  /* 0xbab607ed0c037423 */ /* 0x000fe20000000003 */
[----:B------:R-:W-:Y:S01]  /*1a20*/  ISETP.NE.U32.AND P0, PT, R23, 0x1, PT ;  /* 0x000000011700780c */ /* 0x000fe20003f05070 */
[----:B------:R-:W-:Y:S01]  /*1a30*/  IMAD.MOV.U32 R24, RZ, RZ, 0x3effffff ;  /* 0x3effffffff187424 */ /* 0x000fe200078e00ff */
[----:B------:R-:W-:Y:S02]  /*1a40*/  BSSY.RECONVERGENT B1, `(.L_x_48) ;  /* 0x0000017000017945 */ /* 0x000fe40003800200 */
[----:B------:R-:W-:Y:S02]  /*1a50*/  FSEL R23, R3, -0.00019574658654164522886, !P0 ;  /* 0xb94d415303177808 */ /* 0x000fe40004000000 */
[----:B------:R-:W-:-:S02]  /*1a60*/  FSEL R25, R25, 0.0083327032625675201416, !P0 ;  /* 0x3c0885e419197808 */ /* 0x000fc40004000000 */
[----:B------:R-:W-:Y:S02]  /*1a70*/  FSEL R3, R11, 1, P0 ;  /* 0x3f8000000b037808 */ /* 0x000fe40000000000 */
[----:B------:R-:W-:Y:S01]  /*1a80*/  FSEL R24, -R24, -0.16666662693023681641, !P0 ;  /* 0xbe2aaaa818187808 */ /* 0x000fe20004000100 */
[C---:B------:R-:W-:Y:S02]  /*1a90*/  FFMA R23, R12.reuse, R23, R25 ;  /* 0x000000170c177223 */ /* 0x040fe40000000019 */
[C---:B------:R-:W-:Y:S02]  /*1aa0*/  FFMA R8, R12.reuse, R3, RZ ;  /* 0x000000030c087223 */ /* 0x040fe400000000ff */
[----:B------:R-:W-:-:S04]  /*1ab0*/  FFMA R23, R12, R23, R24 ;  /* 0x000000170c177223 */ /* 0x000fc80000000018 */
[----:B------:R-:W-:-:S04]  /*1ac0*/  FFMA R8, R8, R23, R3 ;  /* 0x0000001708087223 */ /* 0x000fc80000000003 */
[----:B------:R-:W-:-:S04]  /*1ad0*/  @P1 FADD R8, RZ, -R8 ;  /* 0x80000008ff081221 */ /* 0x000fc80000000000 */
[----:B------:R-:W-:-:S04]  /*1ae0*/  FMUL R23, R7, R8 ;  /* 0x0000000807177220 */ /* 0x000fc80000400000 */
        /* <DEDUP_REMOVED lines=8> */
[----:B------:R-:W-:Y:S01]  /*1b70*/  IMAD.MOV.U32 R3, RZ, RZ, R23 ;  /* 0x000000ffff037224 */ /* 0x000fe200078e0017 */
[----:B------:R-:W-:-:S07]  /*1b80*/  MOV R8, 0x1ba0 ;  /* 0x00001ba000087802 */ /* 0x000fce0000000f00 */
[----:B------:R-:W-:Y:S05]  /*1b90*/  CALL.REL.NOINC `($__internal_2_$__cuda_sm3x_div_rn_noftz_f32_slowpath) ;  /* 0x00000014002c7944 */ /* 0x000fea0003c00000 */
[----:B------:R-:W-:-:S07]  /*1ba0*/  IMAD.MOV.U32 R3, RZ, RZ, R0 ;  /* 0x000000ffff037224 */ /* 0x000fce00078e0000 */
.L_x_49:
[----:B------:R-:W-:Y:S05]  /*1bb0*/  BSYNC.RECONVERGENT B1 ;  /* 0x0000000000017941 */ /* 0x000fea0003800200 */
.L_x_48:
[----:B------:R-:W-:Y:S01]  /*1bc0*/  IADD3 R0, PT, PT, R7, 0x1800000, RZ ;  /* 0x0180000007007810 */ /* 0x000fe20007ffe0ff */
[----:B------:R-:W-:Y:S01]  /*1bd0*/  BSSY.RECONVERGENT B1, `(.L_x_50) ;  /* 0x000000c000017945 */ /* 0x000fe20003800200 */
[----:B------:R-:W-:Y:S02]  /*1be0*/  FFMA R3, R3, R9, R16 ;  /* 0x0000000903037223 */ /* 0x000fe40000000010 */
[----:B------:R-:W-:-:S04]  /*1bf0*/  LOP3.LUT R0, R0, 0x7f800000, RZ, 0xc0, !PT ;  /* 0x7f80000000007812 */ /* 0x000fc800078ec0ff */
[----:B------:R-:W-:-:S13]  /*1c00*/  ISETP.GT.U32.AND P0, PT, R0, 0x1ffffff, PT ;  /* 0x01ffffff0000780c */ /* 0x000fda0003f04070 */
[----:B------:R-:W-:Y:S05]  /*1c10*/  @P0 BRA `(.L_x_51) ;  /* 0x00000000000c0947 */ /* 0x000fea0003800000 */
[----:B------:R-:W-:-:S07]  /*1c20*/  MOV R8, 0x1c40 ;  /* 0x00001c4000087802 */ /* 0x000fce0000000f00 */
[----:B------:R-:W-:Y:S05]  /*1c30*/  CALL.REL.NOINC `($__internal_1_$__cuda_sm20_rcp_rn_f32_slowpath) ;  /* 0x0000001000307944 */ /* 0x000fea0003c00000 */
[----:B------:R-:W-:Y:S05]  /*1c40*/  BRA `(.L_x_52) ;  /* 0x0000000000107947 */ /* 0x000fea0003800000 */
.L_x_51:
[----:B------:R-:W0:Y:S02]  /*1c50*/  MUFU.RCP R0, R7 ;  /* 0x0000000700007308 */ /* 0x000e240000001000 */
[----:B0-----:R-:W-:-:S04]  /*1c60*/  FFMA R8, R7, R0, -1 ;  /* 0xbf80000007087423 */ /* 0x001fc80000000000 */
[----:B------:R-:W-:-:S04]  /*1c70*/  FADD.FTZ R9, -R8, -RZ ;  /* 0x800000ff08097221 */ /* 0x000fc80000010100 */
[----:B------:R-:W-:-:S07]  /*1c80*/  FFMA R0, R0, R9, R0 ;  /* 0x0000000900007223 */ /* 0x000fce0000000000 */
.L_x_52:
[----:B------:R-:W-:Y:S05]  /*1c90*/  BSYNC.RECONVERGENT B1 ;  /* 0x0000000000017941 */ /* 0x000fea0003800200 */
.L_x_50:
[----:B------:R-:W-:Y:S01]  /*1ca0*/  FSETP.GE.AND P0, PT, |R2|, 105615, PT ;  /* 0x47ce47800200780b */ /* 0x000fe20003f06200 */
[----:B------:R-:W-:Y:S01]  /*1cb0*/  BSSY.RECONVERGENT B1, `(.L_x_53) ;  /* 0x0000064000017945 */ /* 0x000fe20003800200 */
[----:B------:R-:W-:Y:S01]  /*1cc0*/  FFMA R3, R0, R10, R3 ;  /* 0x0000000a00037223 */ /* 0x000fe20000000003 */
[----:B------:R-:W-:Y:S02]  /*1cd0*/  IMAD.MOV.U32 R0, RZ, RZ, R15 ;  /* 0x000000ffff007224 */ /* 0x000fe400078e000f */
[----:B------:R-:W-:-:S08]  /*1ce0*/  IMAD.MOV.U32 R12, RZ, RZ, R13 ;  /* 0x000000ffff0c7224 */ /* 0x000fd000078e000d */
[----:B------:R-:W-:Y:S05]  /*1cf0*/  @!P0 BRA `(.L_x_54) ;  /* 0x00000004007c8947 */ /* 0x000fea0003800000 */
        /* <DEDUP_REMOVED lines=11> */
.L_x_55:
        /* <DEDUP_REMOVED lines=11> */
[----:B------:R-:W-:-:S02]  /*1e60*/  ISETP.EQ.AND P4, PT, R12, 0x10, PT ;  /* 0x000000100c00780c */ /* 0x000fc40003f82270 */
[C---:B------:R-:W-:Y:S02]  /*1e70*/  ISETP.EQ.AND P5, PT, R12.reuse, 0x14, PT ;  /* 0x000000140c00780c */ /* 0x040fe40003fa2270 */
[----:B------:R-:W-:Y:S01]  /*1e80*/  IADD3 R12, PT, PT, R12, 0x4, RZ ;  /* 0x000000040c0c7810 */ /* 0x000fe20007ffe0ff */
[----:B--2---:R-:W-:-:S03]  /*1e90*/  IMAD.WIDE.U32 R8, R8, R25, RZ ;  /* 0x0000001908087225 */ /* 0x004fc600078e00ff */
[----:B------:R-:W-:-:S04]  /*1ea0*/  IADD3 R0, P6, PT, R8, R23, RZ ;  /* 0x0000001708007210 */ /* 0x000fc80007fde0ff */
[----:B------:R-:W-:Y:S01]  /*1eb0*/  IADD3.X R23, PT, PT, R9, UR5, RZ, P6, !PT ;  /* 0x0000000509177c10 */ /* 0x000fe2000b7fe4ff */
[--C-:B------:R-:W-:Y:S01]  /*1ec0*/  @P0 IMAD.MOV.U32 R17, RZ, RZ, R0.reuse ;  /* 0x000000ffff110224 */ /* 0x100fe200078e0000 */
[----:B------:R-:W-:Y:S01]  /*1ed0*/  @P1 MOV R18, R0 ;  /* 0x0000000000121202 */ /* 0x000fe20000000f00 */
[--C-:B------:R-:W-:Y:S02]  /*1ee0*/  @P2 IMAD.MOV.U32 R19, RZ, RZ, R0.reuse ;  /* 0x000000ffff132224 */ /* 0x100fe400078e0000 */
[--C-:B------:R-:W-:Y:S02]  /*1ef0*/  @P3 IMAD.MOV.U32 R20, RZ, RZ, R0.reuse ;  /* 0x000000ffff143224 */ /* 0x100fe400078e0000 */
[--C-:B------:R-:W-:Y:S02]  /*1f00*/  @P4 IMAD.MOV.U32 R21, RZ, RZ, R0.reuse ;  /* 0x000000ffff154224 */ /* 0x100fe400078e0000 */
[----:B------:R-:W-:Y:S01]  /*1f10*/  @P5 IMAD.MOV.U32 R22, RZ, RZ, R0 ;  /* 0x000000ffff165224 */ /* 0x000fe200078e0000 */
[----:B------:R-:W-:Y:S06]  /*1f20*/  BRA.U UP0, `(.L_x_55) ;  /* 0xfffffffd00a07547 */ /* 0x000fec000b83ffff */
[----:B------:R-:W-:Y:S01]  /*1f30*/  SHF.R.U32.HI R10, RZ, 0x17, R2 ;  /* 0x00000017ff0a7819 */ /* 0x000fe20000011602 */
[----:B------:R-:W-:Y:S03]  /*1f40*/  BSSY.RECONVERGENT B2, `(.L_x_56) ;  /* 0x0000028000027945 */ /* 0x000fe60003800200 */
[C---:B------:R-:W-:Y:S02]  /*1f50*/  LOP3.LUT R0, R10.reuse, 0xe0, RZ, 0xc0, !PT ;  /* 0x000000e00a007812 */ /* 0x040fe400078ec0ff */
[----:B------:R-:W-:-:S03]  /*1f60*/  LOP3.LUT P6, RZ, R10, 0x1f, RZ, 0xc0, !PT ;  /* 0x0000001f0aff7812 */ /* 0x000fc600078cc0ff */
[----:B------:R-:W-:-:S05]  /*1f70*/  VIADD R0, R0, 0xffffff80 ;  /* 0xffffff8000007836 */ /* 0x000fca0000000000 */
[----:B------:R-:W-:-:S05]  /*1f80*/  SHF.R.U32.HI R0, RZ, 0x5, R0 ;  /* 0x00000005ff007819 */ /* 0x000fca0000011600 */
[----:B------:R-:W-:-:S05]  /*1f90*/  IMAD.U32 R11, R0, -0x4, RZ ;  /* 0xfffffffc000b7824 */ /* 0x000fca00078e00ff */
[C---:B------:R-:W-:Y:S02]  /*1fa0*/  ISETP.EQ.AND P3, PT, R11.reuse, -0x18, PT ;  /* 0xffffffe80b00780c */ /* 0x040fe40003f62270 */
[C---:B------:R-:W-:Y:S02]  /*1fb0*/  ISETP.EQ.AND P4, PT, R11.reuse, -0x14, PT ;  /* 0xffffffec0b00780c */ /* 0x040fe40003f82270 */
[C---:B------:R-:W-:Y:S02]  /*1fc0*/  ISETP.EQ.AND P2, PT, R11.reuse, -0x10, PT ;  /* 0xfffffff00b00780c */ /* 0x040fe40003f42270 */
[C---:B------:R-:W-:Y:S02]  /*1fd0*/  ISETP.EQ.AND P1, PT, R11.reuse, -0xc, PT ;  /* 0xfffffff40b00780c */ /* 0x040fe40003f22270 */
[C---:B------:R-:W-:Y:S02]  /*1fe0*/  ISETP.EQ.AND P0, PT, R11.reuse, -0x8, PT ;  /* 0xfffffff80b00780c */ /* 0x040fe40003f02270 */
[----:B------:R-:W-:-:S03]  /*1ff0*/  ISETP.EQ.AND P5, PT, R11, RZ, PT ;  /* 0x000000ff0b00720c */ /* 0x000fc60003fa2270 */
[--C-:B------:R-:W-:Y:S01]  /*2000*/  @P3 IMAD.MOV.U32 R0, RZ, RZ, R17.reuse ;  /* 0x000000ffff003224 */ /* 0x100fe200078e0011 */
[C---:B------:R-:W-:Y:S01]  /*2010*/  ISETP.EQ.AND P3, PT, R11.reuse, -0x4, PT ;  /* 0xfffffffc0b00780c */ /* 0x040fe20003f62270 */
[----:B------:R-:W-:Y:S01]  /*2020*/  @P4 IMAD.MOV.U32 R8, RZ, RZ, R17 ;  /* 0x000000ffff084224 */ /* 0x000fe200078e0011 */
[----:B------:R-:W-:Y:S01]  /*2030*/  @P4 MOV R0, R18 ;  /* 0x0000001200004202 */ /* 0x000fe20000000f00 */
[----:B------:R-:W-:Y:S01]  /*2040*/  @P2 IMAD.MOV.U32 R8, RZ, RZ, R18 ;  /* 0x000000ffff082224 */ /* 0x000fe200078e0012 */
[----:B------:R-:W-:Y:S01]  /*2050*/  ISETP.EQ.AND P4, PT, R11, 0x4, PT ;  /* 0x000000040b00780c */ /* 0x000fe20003f82270 */
[--C-:B------:R-:W-:Y:S02]  /*2060*/  @P2 IMAD.MOV.U32 R0, RZ, RZ, R19.reuse ;  /* 0x000000ffff002224 */ /* 0x100fe400078e0013 */
[----:B------:R-:W-:Y:S01]  /*2070*/  @P1 IMAD.MOV.U32 R8, RZ, RZ, R19 ;  /* 0x000000ffff081224 */ /* 0x000fe200078e0013 */
[----:B------:R-:W-:Y:S01]  /*2080*/  @P0 MOV R8, R20 ;  /* 0x0000001400080202 */ /* 0x000fe20000000f00 */
[----:B------:R-:W-:-:S02]  /*2090*/  @P1 IMAD.MOV.U32 R0, RZ, RZ, R20 ;  /* 0x000000ffff001224 */ /* 0x000fc400078e0014 */
[--C-:B------:R-:W-:Y:S02]  /*20a0*/  @P0 IMAD.MOV.U32 R0, RZ, RZ, R21.reuse ;  /* 0x000000ffff000224 */ /* 0x100fe400078e0015 */
[----:B------:R-:W-:Y:S01]  /*20b0*/  @P3 IMAD.MOV.U32 R8, RZ, RZ, R21 ;  /* 0x000000ffff083224 */ /* 0x000fe200078e0015 */
[----:B------:R-:W-:Y:S01]  /*20c0*/  @P5 MOV R8, R22 ;  /* 0x0000001600085202 */ /* 0x000fe20000000f00 */
[----:B------:R-:W-:Y:S02]  /*20d0*/  @P3 IMAD.MOV.U32 R0, RZ, RZ, R22 ;  /* 0x000000ffff003224 */ /* 0x000fe400078e0016 */
[--C-:B------:R-:W-:Y:S02]  /*20e0*/  @P5 IMAD.MOV.U32 R0, RZ, RZ, R23.reuse ;  /* 0x000000ffff005224 */ /* 0x100fe400078e0017 */
[----:B------:R-:W-:Y:S01]  /*20f0*/  @P4 IMAD.MOV.U32 R8, RZ, RZ, R23 ;  /* 0x000000ffff084224 */ /* 0x000fe200078e0017 */
[----:B------:R-:W-:Y:S06]  /*2100*/  @!P6 BRA `(.L_x_57) ;  /* 0x00000000002ce947 */ /* 0x000fec0003800000 */
[----:B------:R-:W-:Y:S01]  /*2110*/  @P2 IMAD.MOV.U32 R9, RZ, RZ, R17 ;  /* 0x000000ffff092224 */ /* 0x000fe200078e0011 */
[----:B------:R-:W-:Y:S01]  /*2120*/  @P1 MOV R9, R18 ;  /* 0x0000001200091202 */ /* 0x000fe20000000f00 */
[----:B------:R-:W-:Y:S01]  /*2130*/  @P0 IMAD.MOV.U32 R9, RZ, RZ, R19 ;  /* 0x000000ffff090224 */ /* 0x000fe200078e0013 */
[----:B------:R-:W-:Y:S01]  /*2140*/  ISETP.EQ.AND P0, PT, R11, 0x8, PT ;  /* 0x000000080b00780c */ /* 0x000fe20003f02270 */
[----:B------:R-:W-:Y:S01]  /*2150*/  @P3 IMAD.MOV.U32 R9, RZ, RZ, R20 ;  /* 0x000000ffff093224 */ /* 0x000fe200078e0014 */
[----:B------:R-:W-:Y:S01]  /*2160*/  LOP3.LUT R11, R10, 0x1f, RZ, 0xc0, !PT ;  /* 0x0000001f0a0b7812 */ /* 0x000fe200078ec0ff */
[----:B------:R-:W-:Y:S01]  /*2170*/  @P5 IMAD.MOV.U32 R9, RZ, RZ, R21 ;  /* 0x000000ffff095224 */ /* 0x000fe200078e0015 */
[----:B------:R-:W-:Y:S02]  /*2180*/  @P4 MOV R9, R22 ;  /* 0x0000001600094202 */ /* 0x000fe40000000f00 */
[----:B------:R-:W-:-:S07]  /*2190*/  SHF.L.W.U32.HI R0, R8, R11, R0 ;  /* 0x0000000b08007219 */ /* 0x000fce0000010e00 */
[----:B------:R-:W-:-:S05]  /*21a0*/  @P0 IMAD.MOV.U32 R9, RZ, RZ, R23 ;  /* 0x000000ffff090224 */ /* 0x000fca00078e0017 */
[----:B------:R-:W-:-:S07]  /*21b0*/  SHF.L.W.U32.HI R8, R9, R11, R8 ;  /* 0x0000000b09087219 */ /* 0x000fce0000010e08 */
.L_x_57:
[----:B------:R-:W-:Y:S05]  /*21c0*/  BSYNC.RECONVERGENT B2 ;  /* 0x0000000000027941 */ /* 0x000fea0003800200 */
.L_x_56:
        /* <DEDUP_REMOVED lines=18> */
.L_x_54:
[----:B------:R-:W-:Y:S05]  /*22f0*/  BSYNC.RECONVERGENT B1 ;  /* 0x0000000000017941 */ /* 0x000fea0003800200 */
.L_x_53:
[----:B------:R-:W-:Y:S02]  /*2300*/  IMAD.MOV.U32 R9, RZ, RZ, 0x37cbac00 ;  /* 0x37cbac00ff097424 */ /* 0x000fe400078e00ff */
        /* <DEDUP_REMOVED lines=8> */
[----:B------:R-:W-:-:S02]  /*2390*/  FSEL R16, R16, -0.00019574658654164522886, !P0 ;  /* 0xb94d415310107808 */ /* 0x000fc40004000000 */
[----:B------:R-:W-:Y:S02]  /*23a0*/  FSEL R24, R10, 0.0083327032625675201416, !P0 ;  /* 0x3c0885e40a187808 */ /* 0x000fe40004000000 */
[----:B------:R-:W-:Y:S02]  /*23b0*/  FSEL R0, R12, 1, P0 ;  /* 0x3f8000000c007808 */ /* 0x000fe40000000000 */
[----:B------:R-:W-:Y:S01]  /*23c0*/  FSEL R25, -R8, -0.16666662693023681641, !P0 ;  /* 0xbe2aaaa808197808 */ /* 0x000fe20004000100 */
[C---:B------:R-:W-:Y:S01]  /*23d0*/  FFMA R16, R11.reuse, R16, R24 ;  /* 0x000000100b107223 */ /* 0x040fe20000000018 */
[----:B------:R-:W-:Y:S01]  /*23e0*/  FSETP.GE.AND P0, PT, |R2|, 105615, PT ;  /* 0x47ce47800200780b */ /* 0x000fe20003f06200 */
[C---:B------:R-:W-:Y:S02]  /*23f0*/  FFMA R23, R11.reuse, R0, RZ ;  /* 0x000000000b177223 */ /* 0x040fe400000000ff */
[----:B------:R-:W-:-:S04]  /*2400*/  FFMA R16, R11, R16, R25 ;  /* 0x000000100b107223 */ /* 0x000fc80000000019 */
[----:B------:R-:W-:-:S04]  /*2410*/  FFMA R0, R23, R16, R0 ;  /* 0x0000001017007223 */ /* 0x000fc80000000000 */
[----:B------:R-:W-:-:S04]  /*2420*/  @P1 FADD R0, RZ, -R0 ;  /* 0x80000000ff001221 */ /* 0x000fc80000000000 */
[----:B------:R-:W-:Y:S01]  /*2430*/  FMUL R7, R7, R0 ;  /* 0x0000000007077220 */ /* 0x000fe20000400000 */
[----:B------:R-:W-:Y:S06]  /*2440*/  @!P0 BRA `(.L_x_59) ;  /* 0x0000000400788947 */ /* 0x000fec0003800000 */
[----:B------:R-:W-:-:S13]  /*2450*/  FSETP.NEU.AND P0, PT, |R2|, +INF , PT ;  /* 0x7f8000000200780b */ /* 0x000fda0003f0d200 */
[----:B------:R-:W-:Y:S01]  /*2460*/  @!P0 FMUL R13, RZ, R2 ;  /* 0x00000002ff0d8220 */ /* 0x000fe20000400000 */
[----:B------:R-:W-:Y:S01]  /*2470*/  @!P0 MOV R15, RZ ;  /* 0x000000ff000f8202 */ /* 0x000fe20000000f00 */
[----:B------:R-:W-:Y:S06]  /*2480*/  @!P0 BRA `(.L_x_59) ;  /* 0x0000000400688947 */ /* 0x000fec0003800000 */
[----:B------:R-:W-:Y:S01]  /*2490*/  IMAD.SHL.U32 R0, R2, 0x100, RZ ;  /* 0x0000010002007824 */ /* 0x000fe200078e00ff */
[----:B------:R-:W0:Y:S01]  /*24a0*/  LDCU.64 UR8, c[0x4][URZ] ;  /* 0x01000000ff0877ac */ /* 0x000e220008000a00 */
[----:B------:R-:W-:Y:S02]  /*24b0*/  IMAD.MOV.U32 R15, RZ, RZ, RZ ;  /* 0x000000ffff0f7224 */ /* 0x000fe400078e00ff */
[----:B------:R-:W-:Y:S01]  /*24c0*/  IMAD.MOV.U32 R16, RZ, RZ, RZ ;  /* 0x000000ffff107224 */ /* 0x000fe200078e00ff */
[----:B------:R-:W-:Y:S01]  /*24d0*/  LOP3.LUT R11, R0, 0x80000000, RZ, 0xfc, !PT ;  /* 0x80000000000b7812 */ /* 0x000fe200078efcff */
[----:B------:R-:W-:Y:S01]  /*24e0*/  UMOV UR5, URZ ;  /* 0x000000ff00057c82 */ /* 0x000fe20008000000 */
[----:B------:R-:W-:-:S05]  /*24f0*/  UMOV UR4, URZ ;  /* 0x000000ff00047c82 */ /* 0x000fca0008000000 */
.L_x_60:
[----:B0-----:R-:W-:Y:S01]  /*2500*/  MOV R24, UR8 ;  /* 0x0000000800187c02 */ /* 0x001fe20008000f00 */
        /* <DEDUP_REMOVED lines=36> */
[----:B------:R-:W-:Y:S01]  /*2750*/  @P3 IMAD.MOV.U32 R0, RZ, RZ, R17 ;  /* 0x000000ffff003224 */ /* 0x000fe200078e0011 */
[C---:B------:R-:W-:Y:S01]  /*2760*/  ISETP.EQ.AND P3, PT, R13.reuse, -0x4, PT ;  /* 0xfffffffc0d00780c */ /* 0x040fe20003f62270 */
[--C-:B------:R-:W-:Y:S01]  /*2770*/  @P4 IMAD.MOV.U32 R0, RZ, RZ, R18.reuse ;  /* 0x000000ffff004224 */ /* 0x100fe200078e0012 */
[----:B------:R-:W-:Y:S01]  /*2780*/  @P4 MOV R11, R17 ;  /* 0x00000011000b4202 */ /* 0x000fe20000000f00 */
[----:B------:R-:W-:Y:S01]  /*2790*/  @P2 IMAD.MOV.U32 R11, RZ, RZ, R18 ;  /* 0x000000ffff0b2224 */ /* 0x000fe200078e0012 */
[----:B------:R-:W-:Y:S01]  /*27a0*/  ISETP.EQ.AND P4, PT, R13, 0x4, PT ;  /* 0x000000040d00780c */ /* 0x000fe20003f82270 */
[----:B------:R-:W-:Y:S01]  /*27b0*/  @P2 IMAD.MOV.U32 R0, RZ, RZ, R19 ;  /* 0x000000ffff002224 */ /* 0x000fe200078e0013 */
[----:B------:R-:W-:Y:S01]  /*27c0*/  @P1 MOV R11, R19 ;  /* 0x00000013000b1202 */ /* 0x000fe20000000f00 */
[--C-:B------:R-:W-:Y:S02]  /*27d0*/  @P1 IMAD.MOV.U32 R0, RZ, RZ, R20.reuse ;  /* 0x000000ffff001224 */ /* 0x100fe400078e0014 */
[----:B------:R-:W-:-:S02]  /*27e0*/  @P0 IMAD.MOV.U32 R11, RZ, RZ, R20 ;  /* 0x000000ffff0b0224 */ /* 0x000fc400078e0014 */
[----:B------:R-:W-:Y:S02]  /*27f0*/  @P0 IMAD.MOV.U32 R0, RZ, RZ, R21 ;  /* 0x000000ffff000224 */ /* 0x000fe400078e0015 */
[----:B------:R-:W-:Y:S01]  /*2800*/  @P3 MOV R11, R21 ;  /* 0x00000015000b3202 */ /* 0x000fe20000000f00 */
[--C-:B------:R-:W-:Y:S02]  /*2810*/  @P3 IMAD.MOV.U32 R0, RZ, RZ, R22.reuse ;  /* 0x000000ffff003224 */ /* 0x100fe400078e0016 */
[----:B------:R-:W-:Y:S01]  /*2820*/  @P5 IMAD.MOV.U32 R11, RZ, RZ, R22 ;  /* 0x000000ffff0b5224 */ /* 0x000fe200078e0016 */
[----:B------:R-:W-:Y:S01]  /*2830*/  @P4 MOV R11, R15 ;  /* 0x0000000f000b4202 */ /* 0x000fe20000000f00 */
[----:B------:R-:W-:Y:S01]  /*2840*/  @P5 IMAD.MOV.U32 R0, RZ, RZ, R15 ;  /* 0x000000ffff005224 */ /* 0x000fe200078e000f */
[----:B------:R-:W-:Y:S06]  /*2850*/  @!P6 BRA `(.L_x_62) ;  /* 0x000000000028e947 */ /* 0x000fec0003800000 */
[----:B------:R-:W-:Y:S01]  /*2860*/  @P1 IMAD.MOV.U32 R17, RZ, RZ, R18 ;  /* 0x000000ffff111224 */ /* 0x000fe200078e0012 */
[----:B------:R-:W-:Y:S01]  /*2870*/  LOP3.LUT R12, R12, 0x1f, RZ, 0xc0, !PT ;  /* 0x0000001f0c0c7812 */ /* 0x000fe200078ec0ff */
[----:B------:R-:W-:Y:S01]  /*2880*/  @P0 IMAD.MOV.U32 R17, RZ, RZ, R19 ;  /* 0x000000ffff110224 */ /* 0x000fe200078e0013 */
[----:B------:R-:W-:Y:S01]  /*2890*/  ISETP.EQ.AND P0, PT, R13, 0x8, PT ;  /* 0x000000080d00780c */ /* 0x000fe20003f02270 */
[----:B------:R-:W-:Y:S01]  /*28a0*/  @P3 IMAD.MOV.U32 R17, RZ, RZ, R20 ;  /* 0x000000ffff113224 */ /* 0x000fe200078e0014 */
[----:B------:R-:W-:Y:S01]  /*28b0*/  @P5 MOV R17, R21 ;  /* 0x0000001500115202 */ /* 0x000fe20000000f00 */
[----:B------:R-:W-:Y:S01]  /*28c0*/  @P4 IMAD.MOV.U32 R17, RZ, RZ, R22 ;  /* 0x000000ffff114224 */ /* 0x000fe200078e0016 */
[----:B------:R-:W-:-:S09]  /*28d0*/  SHF.L.W.U32.HI R0, R11, R12, R0 ;  /* 0x0000000c0b007219 */ /* 0x000fd20000010e00 */
[----:B------:R-:W-:-:S05]  /*28e0*/  @P0 IMAD.MOV.U32 R17, RZ, RZ, R15 ;  /* 0x000000ffff110224 */ /* 0x000fca00078e000f */
[----:B------:R-:W-:-:S07]  /*28f0*/  SHF.L.W.U32.HI R11, R17, R12, R11 ;  /* 0x0000000c110b7219 */ /* 0x000fce0000010e0b */
.L_x_62:
[----:B------:R-:W-:Y:S05]  /*2900*/  BSYNC.RECONVERGENT B2 ;  /* 0x0000000000027941 */ /* 0x000fea0003800200 */
.L_x_61:
[C---:B------:R-:W-:Y:S01]  /*2910*/  SHF.L.W.U32.HI R15, R11.reuse, 0x2, R0 ;  /* 0x000000020b0f7819 */ /* 0x040fe20000010e00 */
[----:B------:R-:W-:Y:S01]  /*2920*/  IMAD.SHL.U32 R11, R11, 0x4, RZ ;  /* 0x000000040b0b7824 */ /* 0x000fe200078e00ff */
[----:B------:R-:W-:Y:S01]  /*2930*/  UMOV UR4, 0x54442d19 ;  /* 0x54442d1900047882 */ /* 0x000fe20000000000 */
[----:B------:R-:W-:Y:S01]  /*2940*/  UMOV UR5, 0x3bf921fb ;  /* 0x3bf921fb00057882 */ /* 0x000fe20000000000 */
[----:B------:R-:W-:Y:S02]  /*2950*/  SHF.R.S32.HI R16, RZ, 0x1f, R15 ;  /* 0x0000001fff107819 */ /* 0x000fe4000001140f */
[----:B------:R-:W-:Y:S02]  /*2960*/  ISETP.GE.AND P1, PT, R2, RZ, PT ;  /* 0x000000ff0200720c */ /* 0x000fe40003f26270 */
[C---:B------:R-:W-:Y:S02]  /*2970*/  LOP3.LUT R12, R16.reuse, R11, RZ, 0x3c, !PT ;  /* 0x0000000b100c7212 */ /* 0x040fe400078e3cff */
[----:B------:R-:W-:-:S02]  /*2980*/  LOP3.LUT R13, R16, R15, RZ, 0x3c, !PT ;  /* 0x0000000f100d7212 */ /* 0x000fc400078e3cff */
[----:B------:R-:W-:Y:S02]  /*2990*/  SHF.R.U32.HI R0, RZ, 0x1e, R0 ;  /* 0x0000001eff007819 */ /* 0x000fe40000011600 */
[C---:B------:R-:W-:Y:S02]  /*29a0*/  LOP3.LUT R2, R15.reuse, R2, RZ, 0x3c, !PT ;  /* 0x000000020f027212 */ /* 0x040fe400078e3cff */
[----:B------:R-:W0:Y:S01]  /*29b0*/  I2F.F64.S64 R12, R12 ;  /* 0x0000000c000c7312 */ /* 0x000e220000301c00 */
[----:B------:R-:W-:Y:S02]  /*29c0*/  LEA.HI R15, R15, R0, RZ, 0x1 ;  /* 0x000000000f0f7211 */ /* 0x000fe400078f08ff */
[----:B------:R-:W-:Y:S02]  /*29d0*/  ISETP.GE.AND P0, PT, R2, RZ, PT ;  /* 0x000000ff0200720c */ /* 0x000fe40003f06270 */
[----:B------:R-:W-:-:S05]  /*29e0*/  IADD3 R0, PT, PT, -R15, RZ, RZ ;  /* 0x000000ff0f007210 */ /* 0x000fca0007ffe1ff */
[----:B------:R-:W-:Y:S01]  /*29f0*/  @!P1 IMAD.MOV.U32 R15, RZ, RZ, R0 ;  /* 0x000000ffff0f9224 */ /* 0x000fe200078e0000 */
[----:B0-----:R-:W-:-:S10]  /*2a00*/  DMUL R16, R12, UR4 ;  /* 0x000000040c107c28 */ /* 0x001fd40008000000 */
[----:B------:R-:W0:Y:S02]  /*2a10*/  F2F.F32.F64 R16, R16 ;  /* 0x0000001000107310 */ /* 0x000e240000301000 */
[----:B0-----:R-:W-:-:S07]  /*2a20*/  FSEL R13, -R16, R16, !P0 ;  /* 0x00000010100d7208 */ /* 0x001fce0004000100 */
.L_x_59:
[----:B------:R-:W-:Y:S05]  /*2a30*/  BSYNC.RECONVERGENT B1 ;  /* 0x0000000000017941 */ /* 0x000fea0003800200 */
.L_x_58:
[----:B------:R-:W-:Y:S01]  /*2a40*/  FMUL R0, R13, R13 ;  /* 0x0000000d0d007220 */ /* 0x000fe20000400000 */
[C---:B------:R-:W-:Y:S01]  /*2a50*/  LOP3.LUT R2, R15.reuse, 0x1, RZ, 0xc0, !PT ;  /* 0x000000010f027812 */ /* 0x040fe200078ec0ff */
[----:B------:R-:W-:Y:S01]  /*2a60*/  BSSY.RECONVERGENT B1, `(.L_x_63) ;  /* 0x0000019000017945 */ /* 0x000fe20003800200 */
[----:B------:R-:W-:Y:S01]  /*2a70*/  LOP3.LUT P1, RZ, R15, 0x2, RZ, 0xc0, !PT ;  /* 0x000000020fff7812 */ /* 0x000fe2000782c0ff */
[----:B------:R-:W-:Y:S01]  /*2a80*/  FFMA R9, R0, R9, -0.0013887860113754868507 ;  /* 0xbab607ed00097423 */ /* 0x000fe20000000009 */
[----:B------:R-:W-:-:S04]  /*2a90*/  ISETP.NE.U32.AND P0, PT, R2, 0x1, PT ;  /* 0x000000010200780c */ /* 0x000fc80003f05070 */
[----:B------:R-:W-:Y:S02]  /*2aa0*/  FSEL R11, R10, 0.0083327032625675201416, !P0 ;  /* 0x3c0885e40a0b7808 */ /* 0x000fe40004000000 */
[----:B------:R-:W-:Y:S02]  /*2ab0*/  FSEL R9, R9, -0.00019574658654164522886, !P0 ;  /* 0xb94d415309097808 */ /* 0x000fe40004000000 */
        /* <DEDUP_REMOVED lines=8> */
[----:B------:R-:W-:-:S05]  /*2b40*/  VIADD R0, R7, 0x1800000 ;  /* 0x0180000007007836 */ /* 0x000fca0000000000 */
[----:B------:R-:W-:-:S04]  /*2b50*/  LOP3.LUT R0, R0, 0x7f800000, RZ, 0xc0, !PT ;  /* 0x7f80000000007812 */ /* 0x000fc800078ec0ff */
[----:B------:R-:W-:-:S13]  /*2b60*/  ISETP.GT.U32.AND P0, PT, R0, 0x1ffffff, PT ;  /* 0x01ffffff0000780c */ /* 0x000fda0003f04070 */
[----:B------:R-:W-:Y:S05]  /*2b70*/  @P0 BRA `(.L_x_64) ;  /* 0x00000000000c0947 */ /* 0x000fea0003800000 */
[----:B------:R-:W-:-:S07]  /*2b80*/  MOV R8, 0x2ba0 ;  /* 0x00002ba000087802 */ /* 0x000fce0000000f00 */
[----:B------:R-:W-:Y:S05]  /*2b90*/  CALL.REL.NOINC `($__internal_1_$__cuda_sm20_rcp_rn_f32_slowpath) ;  /* 0x0000000000587944 */ /* 0x000fea0003c00000 */
[----:B------:R-:W-:Y:S05]  /*2ba0*/  BRA `(.L_x_65) ;  /* 0x0000000000107947 */ /* 0x000fea0003800000 */
.L_x_64:
[----:B------:R-:W0:Y:S02]  /*2bb0*/  MUFU.RCP R0, R7 ;  /* 0x0000000700007308 */ /* 0x000e240000001000 */
[----:B0-----:R-:W-:-:S04]  /*2bc0*/  FFMA R2, R7, R0, -1 ;  /* 0xbf80000007027423 */ /* 0x001fc80000000000 */
[----:B------:R-:W-:-:S04]  /*2bd0*/  FADD.FTZ R7, -R2, -RZ ;  /* 0x800000ff02077221 */ /* 0x000fc80000010100 */
[----:B------:R-:W-:-:S07]  /*2be0*/  FFMA R0, R0, R7, R0 ;  /* 0x0000000700007223 */ /* 0x000fce0000000000 */
.L_x_65:
[----:B------:R-:W-:Y:S05]  /*2bf0*/  BSYNC.RECONVERGENT B1 ;  /* 0x0000000000017941 */ /* 0x000fea0003800200 */
.L_x_63:
[----:B------:R-:W-:-:S07]  /*2c00*/  FFMA R0, R0, R14, R3 ;  /* 0x0000000e00007223 */ /* 0x000fce0000000003 */
.L_x_25:
[----:B------:R-:W-:Y:S05]  /*2c10*/  BSYNC.RECONVERGENT B0 ;  /* 0x0000000000007941 */ /* 0x000fea0003800200 */
.L_x_24:
[----:B------:R-:W0:Y:S08]  /*2c20*/  LDC.64 R2, c[0x0][0x390] ;  /* 0x0000e400ff027b82 */ /* 0x000e300000000a00 */
[----:B------:R-:W1:Y:S08]  /*2c30*/  LDC R7, c[0x0][0x3b8] ;  /* 0x0000ee00ff077b82 */ /* 0x000e700000000800 */
[----:B------:R-:W2:Y:S01]  /*2c40*/  LDC.64 R8, c[0x0][0x380] ;  /* 0x0000e000ff087b82 */ /* 0x000ea20000000a00 */
[----:B0-----:R-:W-:-:S06]  /*2c50*/  IMAD.WIDE R2, R6, 0x4, R2 ;  /* 0x0000000406027825 */ /* 0x001fcc00078e0202 */
[----:B------:R-:W3:Y:S01]  /*2c60*/  LDG.E R3, desc[UR6][R2.64] ;  /* 0x0000000602037981 */ /* 0x000ee2000c1e1900 */
[----:B-----5:R-:W-:Y:S01]  /*2c70*/  FMUL R10, R5, R5 ;  /* 0x00000005050a7220 */ /* 0x020fe20000400000 */
[----:B-1----:R-:W-:Y:S01]  /*2c80*/  FMUL R5, R7, R7 ;  /* 0x0000000707057220 */ /* 0x002fe20000400000 */
[----:B------:R-:W-:-:S03]  /*2c90*/  FADD R4, R4, R4 ;  /* 0x0000000404047221 */ /* 0x000fc60000000000 */
[----:B------:R-:W-:-:S04]  /*2ca0*/  FMUL R5, R5, R10 ;  /* 0x0000000a05057220 */ /* 0x000fc80000400000 */
[----:B------:R-:W-:Y:S01]  /*2cb0*/  FFMA R0, R5, R0, R4 ;  /* 0x0000000005007223 */ /* 0x000fe20000000004 */
[----:B--2---:R-:W-:-:S04]  /*2cc0*/  IMAD.WIDE R6, R6, 0x4, R8 ;  /* 0x0000000406067825 */ /* 0x004fc800078e0208 */
[----:B---3--:R-:W-:-:S05]  /*2cd0*/  FADD R5, R0, -R3 ;  /* 0x8000000300057221 */ /* 0x008fca0000000000 */
[----:B------:R-:W-:Y:S01]  /*2ce0*/  STG.E desc[UR6][R6.64], R5 ;  /* 0x0000000506007986 */ /* 0x000fe2000c101906 */
[----:B------:R-:W-:Y:S05]  /*2cf0*/  EXIT ;  /* 0x000000000000794d */ /* 0x000fea0003800000 */
        .weak           $__internal_1_$__cuda_sm20_rcp_rn_f32_slowpath
        .type           $__internal_1_$__cuda_sm20_rcp_rn_f32_slowpath,@function
        .size           $__internal_1_$__cuda_sm20_rcp_rn_f32_slowpath,($__internal_2_$__cuda_sm3x_div_rn_noftz_f32_slowpath - $__internal_1_$__cuda_sm20_rcp_rn_f32_slowpath)
$__internal_1_$__cuda_sm20_rcp_rn_f32_slowpath:
[----:B------:R-:W-:Y:S01]  /*2d00*/  IMAD.SHL.U32 R0, R7, 0x2, RZ ;  /* 0x0000000207007824 */ /* 0x000fe200078e00ff */
[----:B------:R-:W-:Y:S04]  /*2d10*/  BSSY.RECONVERGENT B2, `(.L_x_66) ;  /* 0x0000030000027945 */ /* 0x000fe80003800200 */
[----:B------:R-:W-:-:S04]  /*2d20*/  SHF.R.U32.HI R0, RZ, 0x18, R0 ;  /* 0x00000018ff007819 */ /* 0x000fc80000011600 */
[----:B------:R-:W-:-:S13]  /*2d30*/  ISETP.NE.U32.AND P0, PT, R0, RZ, PT ;  /* 0x000000ff0000720c */ /* 0x000fda0003f05070 */
[----:B------:R-:W-:Y:S05]  /*2d40*/  @P0 BRA `(.L_x_67) ;  /* 0x0000000000280947 */ /* 0x000fea0003800000 */
[----:B------:R-:W-:-:S04]  /*2d50*/  SHF.L.U32 R0, R7, 0x1, RZ ;  /* 0x0000000107007819 */ /* 0x000fc800000006ff */
[----:B------:R-:W-:-:S13]  /*2d60*/  ISETP.NE.AND P0, PT, R0, RZ, PT ;  /* 0x000000ff0000720c */ /* 0x000fda0003f05270 */
[----:B------:R-:W-:Y:S01]  /*2d70*/  @P0 FFMA R11, R7, 1.84467440737095516160e+19, RZ ;  /* 0x5f800000070b0823 */ /* 0x000fe200000000ff */
[----:B------:R-:W-:Y:S08]  /*2d80*/  @!P0 MUFU.RCP R9, R7 ;  /* 0x0000000700098308 */ /* 0x000ff00000001000 */
[----:B------:R-:W0:Y:S02]  /*2d90*/  @P0 MUFU.RCP R0, R11 ;  /* 0x0000000b00000308 */ /* 0x000e240000001000 */
[----:B0-----:R-:W-:-:S04]  /*2da0*/  @P0 FFMA R12, R11, R0, -1 ;  /* 0xbf8000000b0c0423 */ /* 0x001fc80000000000 */
[----:B------:R-:W-:-:S04]  /*2db0*/  @P0 FADD.FTZ R23, -R12, -RZ ;  /* 0x800000ff0c170221 */ /* 0x000fc80000010100 */
[----:B------:R-:W-:-:S04]  /*2dc0*/  @P0 FFMA R0, R0, R23, R0 ;  /* 0x0000001700000223 */ /* 0x000fc80000000000 */
[----:B------:R-:W-:Y:S01]  /*2dd0*/  @P0 FFMA R9, R0, 1.84467440737095516160e+19, RZ ;  /* 0x5f80000000090823 */ /* 0x000fe200000000ff */
[----:B------:R-:W-:Y:S06]  /*2de0*/  BRA `(.L_x_68) ;  /* 0x0000000000887947 */ /* 0x000fec0003800000 */
.L_x_67:
[----:B------:R-:W-:-:S05]  /*2df0*/  VIADD R25, R0, 0xffffff03 ;  /* 0xffffff0300197836 */ /* 0x000fca0000000000 */
[----:B------:R-:W-:-:S13]  /*2e00*/  ISETP.GT.U32.AND P0, PT, R25, 0x1, PT ;  /* 0x000000011900780c */ /* 0x000fda0003f04070 */
[----:B------:R-:W-:Y:S05]  /*2e10*/  @P0 BRA `(.L_x_69) ;  /* 0x0000000000780947 */ /* 0x000fea0003800000 */
[----:B------:R-:W-:Y:S01]  /*2e20*/  LOP3.LUT R9, R7, 0x7fffff, RZ, 0xc0, !PT ;  /* 0x007fffff07097812 */ /* 0x000fe200078ec0ff */
[----:B------:R-:W-:Y:S02]  /*2e30*/  IMAD.MOV.U32 R24, RZ, RZ, 0x3 ;  /* 0x00000003ff187424 */ /* 0x000fe400078e00ff */
[----:B------:R-:W-:Y:S01]  /*2e40*/  VIADD R0, R0, 0xffffff04 ;  /* 0xffffff0400007836 */ /* 0x000fe20000000000 */
[----:B------:R-:W-:Y:S02]  /*2e50*/  LOP3.LUT R9, R9, 0x3f800000, RZ, 0xfc, !PT ;  /* 0x3f80000009097812 */ /* 0x000fe400078efcff */
[----:B------:R-:W-:Y:S02]  /*2e60*/  SHF.L.U32 R24, R24, R25, RZ ;  /* 0x0000001918187219 */ /* 0x000fe400000006ff */
[----:B------:R-:W0:Y:S02]  /*2e70*/  MUFU.RCP R12, R9 ;  /* 0x00000009000c7308 */ /* 0x000e240000001000 */
[----:B0-----:R-:W-:-:S04]  /*2e80*/  FFMA R11, R9, R12, -1 ;  /* 0xbf800000090b7423 */ /* 0x001fc8000000000c */
[----:B------:R-:W-:-:S04]  /*2e90*/  FADD.FTZ R11, -R11, -RZ ;  /* 0x800000ff0b0b7221 */ /* 0x000fc80000010100 */
[CCC-:B------:R-:W-:Y:S01]  /*2ea0*/  FFMA.RM R16, R12.reuse, R11.reuse, R12.reuse ;  /* 0x0000000b0c107223 */ /* 0x1c0fe2000000400c */
[----:B------:R-:W-:-:S04]  /*2eb0*/  FFMA.RP R23, R12, R11, R12 ;  /* 0x0000000b0c177223 */ /* 0x000fc8000000800c */
[C---:B------:R-:W-:Y:S02]  /*2ec0*/  LOP3.LUT R11, R16.reuse, 0x7fffff, RZ, 0xc0, !PT ;  /* 0x007fffff100b7812 */ /* 0x040fe400078ec0ff */
[----:B------:R-:W-:Y:S02]  /*2ed0*/  FSETP.NEU.FTZ.AND P0, PT, R16, R23, PT ;  /* 0x000000171000720b */ /* 0x000fe40003f1d000 */
[----:B------:R-:W-:Y:S02]  /*2ee0*/  LOP3.LUT R11, R11, 0x800000, RZ, 0xfc, !PT ;  /* 0x008000000b0b7812 */ /* 0x000fe400078efcff */
[----:B------:R-:W-:Y:S02]  /*2ef0*/  SEL R12, RZ, 0xffffffff, !P0 ;  /* 0xffffffffff0c7807 */ /* 0x000fe40004000000 */
[----:B------:R-:W-:Y:S02]  /*2f00*/  LOP3.LUT R24, R24, R11, RZ, 0xc0, !PT ;  /* 0x0000000b18187212 */ /* 0x000fe400078ec0ff */
[----:B------:R-:W-:Y:S01]  /*2f10*/  SHF.R.U32.HI R0, RZ, R0, R11 ;  /* 0x00000000ff007219 */ /* 0x000fe2000001160b */
[----:B------:R-:W-:Y:S01]  /*2f20*/  IMAD.MOV R12, RZ, RZ, -R12 ;  /* 0x000000ffff0c7224 */ /* 0x000fe200078e0a0c */
[----:B------:R-:W-:-:S04]  /*2f30*/  SHF.R.U32.HI R24, RZ, R25, R24 ;  /* 0x00000019ff187219 */ /* 0x000fc80000011618 */
[----:B------:R-:W-:Y:S02]  /*2f40*/  LOP3.LUT P1, RZ, R12, R25, R11, 0xf8, !PT ;  /* 0x000000190cff7212 */ /* 0x000fe4000782f80b */
[C---:B------:R-:W-:Y:S02]  /*2f50*/  LOP3.LUT P0, RZ, R24.reuse, 0x1, RZ, 0xc0, !PT ;  /* 0x0000000118ff7812 */ /* 0x040fe4000780c0ff */
[----:B------:R-:W-:-:S04]  /*2f60*/  LOP3.LUT P2, RZ, R24, 0x2, RZ, 0xc0, !PT ;  /* 0x0000000218ff7812 */ /* 0x000fc8000784c0ff */
[----:B------:R-:W-:Y:S02]  /*2f70*/  PLOP3.LUT P0, PT, P0, P1, P2, 0xe0, 0x0 ;  /* 0x000000000000781c */ /* 0x000fe40000703c20 */
[----:B------:R-:W-:Y:S02]  /*2f80*/  LOP3.LUT P1, RZ, R7, 0x7fffff, RZ, 0xc0, !PT ;  /* 0x007fffff07ff7812 */ /* 0x000fe4000782c0ff */
[----:B------:R-:W-:-:S04]  /*2f90*/  SEL R9, RZ, 0x1, !P0 ;  /* 0x00000001ff097807 */ /* 0x000fc80004000000 */
[----:B------:R-:W-:-:S04]  /*2fa0*/  IADD3 R9, PT, PT, -R9, RZ, RZ ;  /* 0x000000ff09097210 */ /* 0x000fc80007ffe1ff */
[----:B------:R-:W-:-:S13]  /*2fb0*/  ISETP.GE.AND P0, PT, R9, RZ, PT ;  /* 0x000000ff0900720c */ /* 0x000fda0003f06270 */
[----:B------:R-:W-:-:S04]  /*2fc0*/  @!P0 VIADD R0, R0, 0x1 ;  /* 0x0000000100008836 */ /* 0x000fc80000000000 */
[----:B------:R-:W-:-:S05]  /*2fd0*/  @!P1 IMAD.SHL.U32 R0, R0, 0x2, RZ ;  /* 0x0000000200009824 */ /* 0x000fca00078e00ff */
[----:B------:R-:W-:Y:S01]  /*2fe0*/  LOP3.LUT R9, R0, 0x80000000, R7, 0xf8, !PT ;  /* 0x8000000000097812 */ /* 0x000fe200078ef807 */
[----:B------:R-:W-:Y:S06]  /*2ff0*/  BRA `(.L_x_68) ;  /* 0x0000000000047947 */ /* 0x000fec0003800000 */
.L_x_69:
[----:B------:R0:W1:Y:S02]  /*3000*/  MUFU.RCP R9, R7 ;  /* 0x0000000700097308 */ /* 0x0000640000001000 */
.L_x_68:
[----:B------:R-:W-:Y:S05]  /*3010*/  BSYNC.RECONVERGENT B2 ;  /* 0x0000000000027941 */ /* 0x000fea0003800200 */
.L_x_66:
[----:B-1----:R-:W-:Y:S01]  /*3020*/  MOV R0, R9 ;  /* 0x0000000900007202 */ /* 0x002fe20000000f00 */
[----:B------:R-:W-:-:S04]  /*3030*/  IMAD.MOV.U32 R9, RZ, RZ, 0x0 ;  /* 0x00000000ff097424 */ /* 0x000fc800078e00ff */
[----:B0-----:R-:W-:Y:S05]  /*3040*/  RET.REL.NODEC R8 `(_Z5solvePfS_S_S_fffffffiii) ;  /* 0xffffffcc08ec7950 */ /* 0x001fea0003c3ffff */
        .weak           $__internal_2_$__cuda_sm3x_div_rn_noftz_f32_slowpath
        .type           $__internal_2_$__cuda_sm3x_div_rn_noftz_f32_slowpath,@function
        .size           $__internal_2_$__cuda_sm3x_div_rn_noftz_f32_slowpath,(.L_x_86 - $__internal_2_$__cuda_sm3x_div_rn_noftz_f32_slowpath)
$__internal_2_$__cuda_sm3x_div_rn_noftz_f32_slowpath:
[----:B------:R-:W-:Y:S01]  /*3050*/  SHF.R.U32.HI R12, RZ, 0x17, R3 ;  /* 0x00000017ff0c7819 */ /* 0x000fe20000011603 */
[----:B------:R-:W-:Y:S01]  /*3060*/  BSSY.RECONVERGENT B2, `(.L_x_70) ;  /* 0x0000062000027945 */ /* 0x000fe20003800200 */
[----:B------:R-:W-:Y:S02]  /*3070*/  SHF.R.U32.HI R23, RZ, 0x17, R0 ;  /* 0x00000017ff177819 */ /* 0x000fe40000011600 */
[----:B------:R-:W-:Y:S02]  /*3080*/  LOP3.LUT R12, R12, 0xff, RZ, 0xc0, !PT ;  /* 0x000000ff0c0c7812 */ /* 0x000fe400078ec0ff */
[----:B------:R-:W-:-:S03]  /*3090*/  LOP3.LUT R23, R23, 0xff, RZ, 0xc0, !PT ;  /* 0x000000ff17177812 */ /* 0x000fc600078ec0ff */
[----:B------:R-:W-:Y:S02]  /*30a0*/  VIADD R24, R12, 0xffffffff ;  /* 0xffffffff0c187836 */ /* 0x000fe40000000000 */
[----:B------:R-:W-:-:S03]  /*30b0*/  VIADD R25, R23, 0xffffffff ;  /* 0xffffffff17197836 */ /* 0x000fc60000000000 */
[----:B------:R-:W-:-:S04]  /*30c0*/  ISETP.GT.U32.AND P0, PT, R24, 0xfd, PT ;  /* 0x000000fd1800780c */ /* 0x000fc80003f04070 */
[----:B------:R-:W-:-:S13]  /*30d0*/  ISETP.GT.U32.OR P0, PT, R25, 0xfd, P0 ;  /* 0x000000fd1900780c */ /* 0x000fda0000704470 */
[----:B------:R-:W-:Y:S01]  /*30e0*/  @!P0 MOV R11, RZ ;  /* 0x000000ff000b8202 */ /* 0x000fe20000000f00 */
[----:B------:R-:W-:Y:S06]  /*30f0*/  @!P0 BRA `(.L_x_71) ;  /* 0x00000000005c8947 */ /* 0x000fec0003800000 */
[----:B------:R-:W-:Y:S02]  /*3100*/  FSETP.GTU.FTZ.AND P0, PT, |R0|, +INF , PT ;  /* 0x7f8000000000780b */ /* 0x000fe40003f1c200 */
[----:B------:R-:W-:-:S04]  /*3110*/  FSETP.GTU.FTZ.AND P1, PT, |R3|, +INF , PT ;  /* 0x7f8000000300780b */ /* 0x000fc80003f3c200 */
[----:B------:R-:W-:-:S13]  /*3120*/  PLOP3.LUT P0, PT, P0, P1, PT, 0xf8, 0x8f ;  /* 0x00000000008f781c */ /* 0x000fda0000703f70 */
[----:B------:R-:W-:Y:S05]  /*3130*/  @P0 BRA `(.L_x_72) ;  /* 0x00000004004c0947 */ /* 0x000fea0003800000 */
[----:B------:R-:W-:-:S13]  /*3140*/  LOP3.LUT P0, RZ, R3, 0x7fffffff, R0, 0xc8, !PT ;  /* 0x7fffffff03ff7812 */ /* 0x000fda000780c800 */
[----:B------:R-:W-:Y:S05]  /*3150*/  @!P0 BRA `(.L_x_73) ;  /* 0x00000004003c8947 */ /* 0x000fea0003800000 */
[C---:B------:R-:W-:Y:S02]  /*3160*/  FSETP.NEU.FTZ.AND P0, PT, |R0|.reuse, +INF , PT ;  /* 0x7f8000000000780b */ /* 0x040fe40003f1d200 */
[----:B------:R-:W-:Y:S02]  /*3170*/  FSETP.NEU.FTZ.AND P2, PT, |R3|, +INF , PT ;  /* 0x7f8000000300780b */ /* 0x000fe40003f5d200 */
[----:B------:R-:W-:-:S11]  /*3180*/  FSETP.NEU.FTZ.AND P1, PT, |R0|, +INF , PT ;  /* 0x7f8000000000780b */ /* 0x000fd60003f3d200 */
[----:B------:R-:W-:Y:S05]  /*3190*/  @!P2 BRA !P0, `(.L_x_73) ;  /* 0x00000004002ca947 */ /* 0x000fea0004000000 */
[----:B------:R-:W-:-:S04]  /*31a0*/  LOP3.LUT P0, RZ, R0, 0x7fffffff, RZ, 0xc0, !PT ;  /* 0x7fffffff00ff7812 */ /* 0x000fc8000780c0ff */
[----:B------:R-:W-:-:S13]  /*31b0*/  PLOP3.LUT P0, PT, P2, P0, PT, 0x2f, 0xf2 ;  /* 0x0000000000f2781c */ /* 0x000fda0001700577 */
[----:B------:R-:W-:Y:S05]  /*31c0*/  @P0 BRA `(.L_x_74) ;  /* 0x0000000400180947 */ /* 0x000fea0003800000 */
[----:B------:R-:W-:-:S04]  /*31d0*/  LOP3.LUT P0, RZ, R3, 0x7fffffff, RZ, 0xc0, !PT ;  /* 0x7fffffff03ff7812 */ /* 0x000fc8000780c0ff */
[----:B------:R-:W-:-:S13]  /*31e0*/  PLOP3.LUT P0, PT, P1, P0, PT, 0x2f, 0xf2 ;  /* 0x0000000000f2781c */ /* 0x000fda0000f00577 */
[----:B------:R-:W-:Y:S05]  /*31f0*/  @P0 BRA `(.L_x_75) ;  /* 0x0000000400000947 */ /* 0x000fea0003800000 */
[----:B------:R-:W-:Y:S02]  /*3200*/  ISETP.GE.AND P0, PT, R25, RZ, PT ;  /* 0x000000ff1900720c */ /* 0x000fe40003f06270 */
[----:B------:R-:W-:-:S11]  /*3210*/  ISETP.GE.AND P1, PT, R24, RZ, PT ;  /* 0x000000ff1800720c */ /* 0x000fd60003f26270 */
[----:B------:R-:W-:Y:S02]  /*3220*/  @P0 IMAD.MOV.U32 R11, RZ, RZ, RZ ;  /* 0x000000ffff0b0224 */ /* 0x000fe400078e00ff */
[----:B------:R-:W-:Y:S01]  /*3230*/  @!P0 FFMA R0, R0, 1.84467440737095516160e+19, RZ ;  /* 0x5f80000000008823 */ /* 0x000fe200000000ff */
[----:B------:R-:W-:Y:S02]  /*3240*/  @!P0 IMAD.MOV.U32 R11, RZ, RZ, -0x40 ;  /* 0xffffffc0ff0b8424 */ /* 0x000fe400078e00ff */
[----:B------:R-:W-:Y:S02]  /*3250*/  @!P1 FFMA R3, R3, 1.84467440737095516160e+19, RZ ;  /* 0x5f80000003039823 */ /* 0x000fe400000000ff */
[----:B------:R-:W-:-:S07]  /*3260*/  @!P1 VIADD R11, R11, 0x40 ;  /* 0x000000400b0b9836 */ /* 0x000fce0000000000 */
.L_x_71:
[----:B------:R-:W-:Y:S01]  /*3270*/  LEA R24, R12, 0xc0800000, 0x17 ;  /* 0xc08000000c187811 */ /* 0x000fe200078eb8ff */
[----:B------:R-:W-:Y:S01]  /*3280*/  VIADD R25, R23, 0xffffff81 ;  /* 0xffffff8117197836 */ /* 0x000fe20000000000 */
[----:B------:R-:W-:Y:S02]  /*3290*/  BSSY.RECONVERGENT B3, `(.L_x_76) ;  /* 0x0000035000037945 */ /* 0x000fe40003800200 */
[----:B------:R-:W-:Y:S01]  /*32a0*/  IADD3 R24, PT, PT, -R24, R3, RZ ;  /* 0x0000000318187210 */ /* 0x000fe20007ffe1ff */
[C---:B------:R-:W-:Y:S01]  /*32b0*/  IMAD R0, R25.reuse, -0x800000, R0 ;  /* 0xff80000019007824 */ /* 0x040fe200078e0200 */
[----:B------:R-:W-:Y:S02]  /*32c0*/  IADD3 R12, PT, PT, R25, 0x7f, -R12 ;  /* 0x0000007f190c7810 */ /* 0x000fe40007ffe80c */
[----:B------:R-:W0:Y:S01]  /*32d0*/  MUFU.RCP R3, R24 ;  /* 0x0000001800037308 */ /* 0x000e220000001000 */
[----:B------:R-:W-:Y:S02]  /*32e0*/  FADD.FTZ R23, -R24, -RZ ;  /* 0x800000ff18177221 */ /* 0x000fe40000010100 */
[----:B------:R-:W-:-:S02]  /*32f0*/  IMAD.IADD R11, R12, 0x1, R11 ;  /* 0x000000010c0b7824 */ /* 0x000fc400078e020b */
[----:B0-----:R-:W-:-:S04]  /*3300*/  FFMA R26, R3, R23, 1 ;  /* 0x3f800000031a7423 */ /* 0x001fc80000000017 */
[----:B------:R-:W-:-:S04]  /*3310*/  FFMA R3, R3, R26, R3 ;  /* 0x0000001a03037223 */ /* 0x000fc80000000003 */
[----:B------:R-:W-:-:S04]  /*3320*/  FFMA R26, R0, R3, RZ ;  /* 0x00000003001a7223 */ /* 0x000fc800000000ff */
[----:B------:R-:W-:-:S04]  /*3330*/  FFMA R12, R23, R26, R0 ;  /* 0x0000001a170c7223 */ /* 0x000fc80000000000 */
[----:B------:R-:W-:-:S04]  /*3340*/  FFMA R12, R3, R12, R26 ;  /* 0x0000000c030c7223 */ /* 0x000fc8000000001a */
[----:B------:R-:W-:-:S04]  /*3350*/  FFMA R25, R23, R12, R0 ;  /* 0x0000000c17197223 */ /* 0x000fc80000000000 */
[----:B------:R-:W-:-:S05]  /*3360*/  FFMA R0, R3, R25, R12 ;  /* 0x0000001903007223 */ /* 0x000fca000000000c */
[----:B------:R-:W-:-:S04]  /*3370*/  SHF.R.U32.HI R24, RZ, 0x17, R0 ;  /* 0x00000017ff187819 */ /* 0x000fc80000011600 */
[----:B------:R-:W-:-:S05]  /*3380*/  LOP3.LUT R24, R24, 0xff, RZ, 0xc0, !PT ;  /* 0x000000ff18187812 */ /* 0x000fca00078ec0ff */
[----:B------:R-:W-:-:S05]  /*3390*/  IMAD.IADD R23, R24, 0x1, R11 ;  /* 0x0000000118177824 */ /* 0x000fca00078e020b */
[----:B------:R-:W-:-:S04]  /*33a0*/  IADD3 R24, PT, PT, R23, -0x1, RZ ;  /* 0xffffffff17187810 */ /* 0x000fc80007ffe0ff */
[----:B------:R-:W-:-:S13]  /*33b0*/  ISETP.GE.U32.AND P0, PT, R24, 0xfe, PT ;  /* 0x000000fe1800780c */ /* 0x000fda0003f06070 */
[----:B------:R-:W-:Y:S05]  /*33c0*/  @!P0 BRA `(.L_x_77) ;  /* 0x0000000000808947 */ /* 0x000fea0003800000 */
[----:B------:R-:W-:-:S13]  /*33d0*/  ISETP.GT.AND P0, PT, R23, 0xfe, PT ;  /* 0x000000fe1700780c */ /* 0x000fda0003f04270 */
[----:B------:R-:W-:Y:S05]  /*33e0*/  @P0 BRA `(.L_x_78) ;  /* 0x00000000006c0947 */ /* 0x000fea0003800000 */
[----:B------:R-:W-:-:S13]  /*33f0*/  ISETP.GE.AND P0, PT, R23, 0x1, PT ;  /* 0x000000011700780c */ /* 0x000fda0003f06270 */
[----:B------:R-:W-:Y:S05]  /*3400*/  @P0 BRA `(.L_x_79) ;  /* 0x0000000000740947 */ /* 0x000fea0003800000 */
[----:B------:R-:W-:Y:S02]  /*3410*/  ISETP.GE.AND P0, PT, R23, -0x18, PT ;  /* 0xffffffe81700780c */ /* 0x000fe40003f06270 */
[----:B------:R-:W-:-:S11]  /*3420*/  LOP3.LUT R0, R0, 0x80000000, RZ, 0xc0, !PT ;  /* 0x8000000000007812 */ /* 0x000fd600078ec0ff */
[----:B------:R-:W-:Y:S05]  /*3430*/  @!P0 BRA `(.L_x_79) ;  /* 0x0000000000688947 */ /* 0x000fea0003800000 */
[CCC-:B------:R-:W-:Y:S01]  /*3440*/  FFMA.RP R11, R3.reuse, R25.reuse, R12.reuse ;  /* 0x00000019030b7223 */ /* 0x1c0fe2000000800c */
[CCC-:B------:R-:W-:Y:S01]  /*3450*/  FFMA.RM R24, R3.reuse, R25.reuse, R12.reuse ;  /* 0x0000001903187223 */ /* 0x1c0fe2000000400c */
[----:B------:R-:W-:Y:S01]  /*3460*/  FFMA.RZ R3, R3, R25, R12 ;  /* 0x0000001903037223 */ /* 0x000fe2000000c00c */
[C---:B------:R-:W-:Y:S02]  /*3470*/  ISETP.NE.AND P2, PT, R23.reuse, RZ, PT ;  /* 0x000000ff1700720c */ /* 0x040fe40003f45270 */
[----:B------:R-:W-:Y:S02]  /*3480*/  ISETP.NE.AND P1, PT, R23, RZ, PT ;  /* 0x000000ff1700720c */ /* 0x000fe40003f25270 */
[----:B------:R-:W-:Y:S02]  /*3490*/  LOP3.LUT R3, R3, 0x7fffff, RZ, 0xc0, !PT ;  /* 0x007fffff03037812 */ /* 0x000fe400078ec0ff */
[----:B------:R-:W-:Y:S01]  /*34a0*/  FSETP.NEU.FTZ.AND P0, PT, R11, R24, PT ;  /* 0x000000180b00720b */ /* 0x000fe20003f1d000 */
[----:B------:R-:W-:Y:S01]  /*34b0*/  VIADD R11, R23, 0x20 ;  /* 0x00000020170b7836 */ /* 0x000fe20000000000 */
[----:B------:R-:W-:Y:S01]  /*34c0*/  LOP3.LUT R12, R3, 0x800000, RZ, 0xfc, !PT ;  /* 0x00800000030c7812 */ /* 0x000fe200078efcff */
[----:B------:R-:W-:-:S03]  /*34d0*/  IMAD.MOV R23, RZ, RZ, -R23 ;  /* 0x000000ffff177224 */ /* 0x000fc600078e0a17 */
[----:B------:R-:W-:Y:S02]  /*34e0*/  SHF.L.U32 R11, R12, R11, RZ ;  /* 0x0000000b0c0b7219 */ /* 0x000fe400000006ff */
[----:B------:R-:W-:Y:S02]  /*34f0*/  SEL R23, R23, RZ, P2 ;  /* 0x000000ff17177207 */ /* 0x000fe40001000000 */
[----:B------:R-:W-:Y:S02]  /*3500*/  ISETP.NE.AND P1, PT, R11, RZ, P1 ;  /* 0x000000ff0b00720c */ /* 0x000fe40000f25270 */
[----:B------:R-:W-:Y:S02]  /*3510*/  SHF.R.U32.HI R12, RZ, R23, R12 ;  /* 0x00000017ff0c7219 */ /* 0x000fe4000001160c */
[----:B------:R-:W-:Y:S02]  /*3520*/  PLOP3.LUT P0, PT, P0, P1, PT, 0xf8, 0x8f ;  /* 0x00000000008f781c */ /* 0x000fe40000703f70 */
[----:B------:R-:W-:-:S02]  /*3530*/  SHF.R.U32.HI R3, RZ, 0x1, R12 ;  /* 0x00000001ff037819 */ /* 0x000fc4000001160c */
[----:B------:R-:W-:-:S04]  /*3540*/  SEL R24, RZ, 0x1, !P0 ;  /* 0x00000001ff187807 */ /* 0x000fc80004000000 */
[----:B------:R-:W-:-:S04]  /*3550*/  LOP3.LUT R11, R24, 0x1, R3, 0xf8, !PT ;  /* 0x00000001180b7812 */ /* 0x000fc800078ef803 */
[----:B------:R-:W-:-:S05]  /*3560*/  LOP3.LUT R12, R11, R12, RZ, 0xc0, !PT ;  /* 0x0000000c0b0c7212 */ /* 0x000fca00078ec0ff */
[----:B------:R-:W-:-:S05]  /*3570*/  IMAD.IADD R3, R3, 0x1, R12 ;  /* 0x0000000103037824 */ /* 0x000fca00078e020c */
[----:B------:R-:W-:Y:S01]  /*3580*/  LOP3.LUT R0, R3, R0, RZ, 0xfc, !PT ;  /* 0x0000000003007212 */ /* 0x000fe200078efcff */
[----:B------:R-:W-:Y:S06]  /*3590*/  BRA `(.L_x_79) ;  /* 0x0000000000107947 */ /* 0x000fec0003800000 */
.L_x_78:
[----:B------:R-:W-:-:S04]  /*35a0*/  LOP3.LUT R0, R0, 0x80000000, RZ, 0xc0, !PT ;  /* 0x8000000000007812 */ /* 0x000fc800078ec0ff */
[----:B------:R-:W-:Y:S01]  /*35b0*/  LOP3.LUT R0, R0, 0x7f800000, RZ, 0xfc, !PT ;  /* 0x7f80000000007812 */ /* 0x000fe200078efcff */
[----:B------:R-:W-:Y:S06]  /*35c0*/  BRA `(.L_x_79) ;  /* 0x0000000000047947 */ /* 0x000fec0003800000 */
.L_x_77:
[----:B------:R-:W-:-:S07]  /*35d0*/  LEA R0, R11, R0, 0x17 ;  /* 0x000000000b007211 */ /* 0x000fce00078eb8ff */
.L_x_79:
[----:B------:R-:W-:Y:S05]  /*35e0*/  BSYNC.RECONVERGENT B3 ;  /* 0x0000000000037941 */ /* 0x000fea0003800200 */
.L_x_76:
[----:B------:R-:W-:Y:S05]  /*35f0*/  BRA `(.L_x_80) ;  /* 0x0000000000207947 */ /* 0x000fea0003800000 */
.L_x_75:
[----:B------:R-:W-:-:S04]  /*3600*/  LOP3.LUT R0, R3, 0x80000000, R0, 0x48, !PT ;  /* 0x8000000003007812 */ /* 0x000fc800078e4800 */
[----:B------:R-:W-:Y:S01]  /*3610*/  LOP3.LUT R0, R0, 0x7f800000, RZ, 0xfc, !PT ;  /* 0x7f80000000007812 */ /* 0x000fe200078efcff */
[----:B------:R-:W-:Y:S06]  /*3620*/  BRA `(.L_x_80) ;  /* 0x0000000000147947 */ /* 0x000fec0003800000 */
.L_x_74:
[----:B------:R-:W-:Y:S01]  /*3630*/  LOP3.LUT R0, R3, 0x80000000, R0, 0x48, !PT ;  /* 0x8000000003007812 */ /* 0x000fe200078e4800 */
[----:B------:R-:W-:Y:S06]  /*3640*/  BRA `(.L_x_80) ;  /* 0x00000000000c7947 */ /* 0x000fec0003800000 */
.L_x_73:
[----:B------:R-:W0:Y:S01]  /*3650*/  MUFU.RSQ R0, -QNAN ;  /* 0xffc0000000007908 */ /* 0x000e220000001400 */
[----:B------:R-:W-:Y:S05]  /*3660*/  BRA `(.L_x_80) ;  /* 0x0000000000047947 */ /* 0x000fea0003800000 */
.L_x_72:
[----:B------:R-:W-:-:S07]  /*3670*/  FADD.FTZ R0, R0, R3 ;  /* 0x0000000300007221 */ /* 0x000fce0000010000 */
.L_x_80:
[----:B------:R-:W-:Y:S05]  /*3680*/  BSYNC.RECONVERGENT B2 ;  /* 0x0000000000027941 */ /* 0x000fea0003800200 */
.L_x_70:
[----:B------:R-:W-:Y:S02]  /*3690*/  IMAD.MOV.U32 R24, RZ, RZ, R8 ;  /* 0x000000ffff187224 */ /* 0x000fe400078e0008 */
[----:B------:R-:W-:-:S04]  /*36a0*/  IMAD.MOV.U32 R25, RZ, RZ, 0x0 ;  /* 0x00000000ff197424 */ /* 0x000fc800078e00ff */
[----:B0-----:R-:W-:Y:S05]  /*36b0*/  RET.REL.NODEC R24 `(_Z5solvePfS_S_S_fffffffiii) ;  /* 0xffffffc818507950 */ /* 0x001fea0003c3ffff */
.L_x_81:
        /* <DEDUP_REMOVED lines=12> */
.L_x_86:


//--------------------- .text._Z15lint3d_bell_gpuPfS_S_S_S_S_S_S_S_S_S_PiS0_S0_iiiiiii --------------------------
	.section	.text._Z15lint3d_bell_gpuPfS_S_S_S_S_S_S_S_S_S_PiS0_S0_iiiiiii,"ax",@progbits
	.align	128
        .global         _Z15lint3d_bell_gpuPfS_S_S_S_S_S_S_S_S_S_PiS0_S0_iiiiiii
        .type           _Z15lint3d_bell_gpuPfS_S_S_S_S_S_S_S_S_S_PiS0_S0_iiiiiii,@function
        .size           _Z15lint3d_bell_gpuPfS_S_S_S_S_S_S_S_S_S_PiS0_S0_iiiiiii,(.L_x_92 - _Z15lint3d_bell_gpuPfS_S_S_S_S_S_S_S_S_S_PiS0_S0_iiiiiii)
        .other          _Z15lint3d_bell_gpuPfS_S_S_S_S_S_S_S_S_S_PiS0_S0_iiiiiii,@"STO_CUDA_ENTRY STV_DEFAULT"
_Z15lint3d_bell_gpuPfS_S_S_S_S_S_S_S_S_S_PiS0_S0_iiiiiii:
.text._Z15lint3d_bell_gpuPfS_S_S_S_S_S_S_S_S_S_PiS0_S0_iiiiiii:
[----:B------:R-:W-:Y:S01]  /*0000*/  LDC R1, c[0x0][0x37c] ;  /* 0x0000df00ff017b82 */ /* 0x000fe20000000800 */
[----:B------:R-:W0:Y:S07]  /*0010*/  S2R R27, SR_TID.Y ;  /* 0x00000000001b7919 */ /* 0x000e2e0000002200 */
[----:B------:R-:W1:Y:S01]  /*0020*/  LDC.64 R6, c[0x0][0x400] ;  /* 0x00010000ff067b82 */ /* 0x000e620000000a00 */
[----:B------:R-:W2:Y:S01]  /*0030*/  LDCU.64 UR4, c[0x0][0x358] ;  /* 0x00006b00ff0477ac */ /* 0x000ea20008000a00 */
[----:B------:R-:W3:Y:S01]  /*0040*/  S2R R13, SR_CTAID.X ;  /* 0x00000000000d7919 */ /* 0x000ee20000002500 */
[----:B------:R-:W4:Y:S01]  /*0050*/  LDCU UR6, c[0x0][0x408] ;  /* 0x00008100ff0677ac */ /* 0x000f220008000800 */
[----:B------:R-:W5:Y:S04]  /*0060*/  S2R R19, SR_TID.Z ;  /* 0x0000000000137919 */ /* 0x000f680000002300 */
[----:B------:R-:W3:Y:S01]  /*0070*/  LDC.64 R16, c[0x0][0x3e0] ;  /* 0x0000f800ff107b82 */ /* 0x000ee20000000a00 */
[----:B------:R-:W4:Y:S07]  /*0080*/  S2R R21, SR_TID.X ;  /* 0x0000000000157919 */ /* 0x000f2e0000002100 */
[----:B------:R-:W2:Y:S08]  /*0090*/  LDC.64 R24, c[0x0][0x3e8] ;  /* 0x0000fa00ff187b82 */ /* 0x000eb00000000a00 */
[----:B------:R-:W4:Y:S01]  /*00a0*/  LDC.64 R22, c[0x0][0x3f0] ;  /* 0x0000fc00ff167b82 */ /* 0x000f220000000a00 */
[----:B-1----:R-:W-:-:S05]  /*00b0*/  SHF.L.U32 R0, R6, 0x1, RZ ;  /* 0x0000000106007819 */ /* 0x002fca00000006ff */
[----:B0-----:R-:W-:Y:S02]  /*00c0*/  IMAD R12, R0, R27, R27 ;  /* 0x0000001b000c7224 */ /* 0x001fe400078e021b */
[----:B------:R-:W4:Y:S01]  /*00d0*/  LDC.64 R14, c[0x0][0x3f8] ;  /* 0x0000fe00ff0e7b82 */ /* 0x000f220000000a00 */
[----:B---3--:R-:W-:Y:S02]  /*00e0*/  IMAD.WIDE.U32 R16, R13, 0x4, R16 ;  /* 0x000000040d107825 */ /* 0x008fe400078e0010 */
[----:B-----5:R-:W-:-:S05]  /*00f0*/  IADD3 R29, PT, PT, R12, R19, RZ ;  /* 0x000000130c1d7210 */ /* 0x020fca0007ffe0ff */
[----:B------:R-:W0:Y:S01]  /*0100*/  LDC.64 R10, c[0x0][0x3d8] ;  /* 0x0000f600ff0a7b82 */ /* 0x000e220000000a00 */
[----:B--2---:R-:W-:Y:S01]  /*0110*/  IMAD.WIDE.U32 R24, R13, 0x4, R24 ;  /* 0x000000040d187825 */ /* 0x004fe200078e0018 */
[----:B------:R-:W2:Y:S06]  /*0120*/  LDG.E R16, desc[UR4][R16.64] ;  /* 0x0000000410107981 */ /* 0x000eac000c1e1900 */
[----:B------:R-:W1:Y:S08]  /*0130*/  LDC.64 R8, c[0x0][0x388] ;  /* 0x0000e200ff087b82 */ /* 0x000e700000000a00 */
[----:B------:R-:W3:Y:S08]  /*0140*/  LDC.64 R4, c[0x0][0x3d0] ;  /* 0x0000f400ff047b82 */ /* 0x000ef00000000a00 */
[----:B------:R-:W5:Y:S01]  /*0150*/  LDC.64 R2, c[0x0][0x390] ;  /* 0x0000e400ff027b82 */ /* 0x000f620000000a00 */
[----:B------:R-:W-:-:S02]  /*0160*/  IMAD R12, R0, R29, R29 ;  /* 0x0000001d000c7224 */ /* 0x000fc400078e021d */
[----:B----4-:R-:W-:Y:S01]  /*0170*/  IMAD R15, R23, R22, R15 ;  /* 0x00000016170f7224 */ /* 0x010fe200078e020f */
[----:B------:R-:W4:Y:S01]  /*0180*/  LDG.E R0, desc[UR4][R24.64] ;  /* 0x0000000418007981 */ /* 0x000f22000c1e1900 */
[----:B0-----:R-:W-:Y:S01]  /*0190*/  IMAD.WIDE.U32 R10, R13, 0x4, R10 ;  /* 0x000000040d0a7825 */ /* 0x001fe200078e000a */
[----:B------:R-:W-:-:S03]  /*01a0*/  IADD3 R23, PT, PT, R12, R21, RZ ;  /* 0x000000150c177210 */ /* 0x000fc60007ffe0ff */
[----:B------:R-:W-:Y:S02]  /*01b0*/  IMAD R15, R15, R14, R13 ;  /* 0x0000000e0f0f7224 */ /* 0x000fe400078e020d */
[----:B------:R-:W4:Y:S02]  /*01c0*/  LDG.E R10, desc[UR4][R10.64] ;  /* 0x000000040a0a7981 */ /* 0x000f24000c1e1900 */
[----:B-1----:R-:W-:Y:S02]  /*01d0*/  IMAD.WIDE R14, R15, 0x4, R8 ;  /* 0x000000040f0e7825 */ /* 0x002fe400078e0208 */
[----:B------:R-:W0:Y:S02]  /*01e0*/  LDC.64 R8, c[0x0][0x398] ;  /* 0x0000e600ff087b82 */ /* 0x000e240000000a00 */
[----:B---3--:R-:W-:Y:S02]  /*01f0*/  IMAD.WIDE R22, R23, 0x4, R4 ;  /* 0x0000000417167825 */ /* 0x008fe400078e0204 */
[----:B------:R-:W3:Y:S04]  /*0200*/  LDG.E R14, desc[UR4][R14.64] ;  /* 0x000000040e0e7981 */ /* 0x000ee8000c1e1900 */
[----:B------:R-:W3:Y:S01]  /*0210*/  LDG.E R23, desc[UR4][R22.64] ;  /* 0x0000000416177981 */ /* 0x000ee2000c1e1900 */
[----:B-----5:R-:W-:Y:S01]  /*0220*/  IMAD.WIDE.U32 R28, R13, 0x4, R2 ;  /* 0x000000040d1c7825 */ /* 0x020fe200078e0002 */
[----:B------:R-:W1:Y:S05]  /*0230*/  LDC.64 R4, c[0x0][0x380] ;  /* 0x0000e000ff047b82 */ /* 0x000e6a0000000a00 */
[----:B------:R-:W5:Y:S01]  /*0240*/  LDG.E R29, desc[UR4][R28.64] ;  /* 0x000000041c1d7981 */ /* 0x000f62000c1e1900 */
[----:B------:R-:W-:Y:S01]  /*0250*/  IMAD R2, R7, UR6, RZ ;  /* 0x0000000607027c24 */ /* 0x000fe2000f8e02ff */
[----:B--2---:R-:W-:-:S02]  /*0260*/  IADD3 R27, PT, PT, R27, -R6, R16 ;  /* 0x800000061b1b7210 */ /* 0x004fc40007ffe010 */
[----:B------:R-:W2:Y:S03]  /*0270*/  LDC.64 R16, c[0x0][0x3a8] ;  /* 0x0000ea00ff107b82 */ /* 0x000ea60000000a00 */
[----:B------:R-:W-:Y:S01]  /*0280*/  IMAD R27, R27, R2, RZ ;  /* 0x000000021b1b7224 */ /* 0x000fe200078e02ff */
[----:B----4-:R-:W-:-:S05]  /*0290*/  IADD3 R0, PT, PT, R19, -R6, R0 ;  /* 0x8000000613007210 */ /* 0x010fca0007ffe000 */
[----:B------:R-:W-:Y:S01]  /*02a0*/  IMAD R27, R0, R7, R27 ;  /* 0x00000007001b7224 */ /* 0x000fe200078e021b */
[----:B------:R-:W-:-:S04]  /*02b0*/  IADD3 R10, PT, PT, R21, -R6, R10 ;  /* 0x80000006150a7210 */ /* 0x000fc80007ffe00a */
[----:B------:R-:W-:Y:S01]  /*02c0*/  IADD3 R27, PT, PT, R10, R27, RZ ;  /* 0x0000001b0a1b7210 */ /* 0x000fe20007ffe0ff */
[----:B0-----:R-:W-:-:S04]  /*02d0*/  IMAD.WIDE.U32 R10, R13, 0x4, R8 ;  /* 0x000000040d0a7825 */ /* 0x001fc800078e0008 */
[----:B---3--:R-:W-:Y:S01]  /*02e0*/  FMUL R0, R14, R23 ;  /* 0x000000170e007220 */ /* 0x008fe20000400000 */
[----:B-1----:R-:W-:Y:S01]  /*02f0*/  IMAD.WIDE R4, R27, 0x4, R4 ;  /* 0x000000041b047825 */ /* 0x002fe200078e0204 */
[----:B------:R-:W0:Y:S03]  /*0300*/  LDC.64 R14, c[0x0][0x3a0] ;  /* 0x0000e800ff0e7b82 */ /* 0x000e260000000a00 */
[----:B-----5:R-:W-:-:S05]  /*0310*/  FMUL R29, R0, R29 ;  /* 0x0000001d001d7220 */ /* 0x020fca0000400000 */
[----:B------:R-:W-:Y:S04]  /*0320*/  REDG.E.ADD.F32.FTZ.RN.STRONG.GPU desc[UR4][R4.64], R29 ;  /* 0x0000001d040079a6 */ /* 0x000fe8000c12f304 */
[----:B------:R-:W3:Y:S01]  /*0330*/  LDG.E R11, desc[UR4][R10.64] ;  /* 0x000000040a0b7981 */ /* 0x000ee2000c1e1900 */
[----:B------:R-:W-:-:S04]  /*0340*/  IMAD.WIDE R8, R7, 0x4, R4 ;  /* 0x0000000407087825 */ /* 0x000fc800078e0204 */
[----:B0-----:R-:W-:-:S04]  /*0350*/  IMAD.WIDE.U32 R14, R13, 0x4, R14 ;  /* 0x000000040d0e7825 */ /* 0x001fc800078e000e */
[C---:B---3--:R-:W-:Y:S01]  /*0360*/  FMUL R3, R0.reuse, R11 ;  /* 0x0000000b00037220 */ /* 0x048fe20000400000 */
[C---:B--2---:R-:W-:Y:S01]  /*0370*/  IMAD.WIDE.U32 R16, R13.reuse, 0x4, R16 ;  /* 0x000000040d107825 */ /* 0x044fe200078e0010 */
[----:B------:R-:W0:Y:S03]  /*0380*/  LDC.64 R10, c[0x0][0x3b0] ;  /* 0x0000ec00ff0a7b82 */ /* 0x000e260000000a00 */
[----:B------:R1:W-:Y:S04]  /*0390*/  REDG.E.ADD.F32.FTZ.RN.STRONG.GPU desc[UR4][R8.64], R3 ;  /* 0x00000003080079a6 */ /* 0x0003e8000c12f304 */
[----:B------:R-:W2:Y:S02]  /*03a0*/  LDG.E R15, desc[UR4][R14.64] ;  /* 0x000000040e0f7981 */ /* 0x000ea4000c1e1900 */
[C---:B--2---:R-:W-:Y:S01]  /*03b0*/  FMUL R19, R0.reuse, R15 ;  /* 0x0000000f00137220 */ /* 0x044fe20000400000 */
[C---:B0-----:R-:W-:Y:S01]  /*03c0*/  IMAD.WIDE.U32 R10, R13.reuse, 0x4, R10 ;  /* 0x000000040d0a7825 */ /* 0x041fe200078e000a */
[----:B------:R-:W0:Y:S03]  /*03d0*/  LDC.64 R14, c[0x0][0x3b8] ;  /* 0x0000ee00ff0e7b82 */ /* 0x000e260000000a00 */
[----:B------:R2:W-:Y:S04]  /*03e0*/  REDG.E.ADD.F32.FTZ.RN.STRONG.GPU desc[UR4][R4.64+0x4], R19 ;  /* 0x00000413040079a6 */ /* 0x0005e8000c12f304 */
[----:B------:R-:W3:Y:S02]  /*03f0*/  LDG.E R17, desc[UR4][R16.64] ;  /* 0x0000000410117981 */ /* 0x000ee4000c1e1900 */
[----:B---3--:R-:W-:Y:S01]  /*0400*/  FMUL R21, R0, R17 ;  /* 0x0000001100157220 */ /* 0x008fe20000400000 */
[----:B-1----:R-:W-:Y:S01]  /*0410*/  IMAD.WIDE R2, R2, 0x4, R4 ;  /* 0x0000000402027825 */ /* 0x002fe200078e0204 */
[----:B------:R-:W1:Y:S03]  /*0420*/  LDC.64 R16, c[0x0][0x3c0] ;  /* 0x0000f000ff107b82 */ /* 0x000e660000000a00 */
[----:B------:R3:W-:Y:S04]  /*0430*/  REDG.E.ADD.F32.FTZ.RN.STRONG.GPU desc[UR4][R8.64+0x4], R21 ;  /* 0x00000415080079a6 */ /* 0x0007e8000c12f304 */
[----:B------:R-:W4:Y:S01]  /*0440*/  LDG.E R11, desc[UR4][R10.64] ;  /* 0x000000040a0b7981 */ /* 0x000f22000c1e1900 */
[----:B0-----:R-:W-:-:S04]  /*0450*/  IMAD.WIDE.U32 R14, R13, 0x4, R14 ;  /* 0x000000040d0e7825 */ /* 0x001fc800078e000e */
[----:B--2---:R-:W-:Y:S01]  /*0460*/  IMAD.WIDE R4, R7, 0x4, R2 ;  /* 0x0000000407047825 */ /* 0x004fe200078e0202 */
[----:B---3--:R-:W0:Y:S03]  /*0470*/  LDC.64 R8, c[0x0][0x3c8] ;  /* 0x0000f200ff087b82 */ /* 0x008e260000000a00 */
[----:B----4-:R-:W-:-:S05]  /*0480*/  FMUL R23, R0, R11 ;  /* 0x0000000b00177220 */ /* 0x010fca0000400000 */
[----:B------:R-:W-:Y:S04]  /*0490*/  REDG.E.ADD.F32.FTZ.RN.STRONG.GPU desc[UR4][R2.64], R23 ;  /* 0x00000017020079a6 */ /* 0x000fe8000c12f304 */
[----:B------:R-:W2:Y:S01]  /*04a0*/  LDG.E R15, desc[UR4][R14.64] ;  /* 0x000000040e0f7981 */ /* 0x000ea2000c1e1900 */
[----:B-1----:R-:W-:-:S04]  /*04b0*/  IMAD.WIDE.U32 R6, R13, 0x4, R16 ;  /* 0x000000040d067825 */ /* 0x002fc800078e0010 */
[----:B--2---:R-:W-:-:S05]  /*04c0*/  FMUL R19, R0, R15 ;  /* 0x0000000f00137220 */ /* 0x004fca0000400000 */
[----:B------:R-:W-:Y:S04]  /*04d0*/  REDG.E.ADD.F32.FTZ.RN.STRONG.GPU desc[UR4][R4.64], R19 ;  /* 0x00000013040079a6 */ /* 0x000fe8000c12f304 */
[----:B------:R-:W2:Y:S01]  /*04e0*/  LDG.E R7, desc[UR4][R6.64] ;  /* 0x0000000406077981 */ /* 0x000ea2000c1e1900 */
[----:B0-----:R-:W-:-:S04]  /*04f0*/  IMAD.WIDE.U32 R8, R13, 0x4, R8 ;  /* 0x000000040d087825 */ /* 0x001fc800078e0008 */
[----:B--2---:R-:W-:-:S05]  /*0500*/  FMUL R11, R0, R7 ;  /* 0x00000007000b7220 */ /* 0x004fca0000400000 */
[----:B------:R-:W-:Y:S04]  /*0510*/  REDG.E.ADD.F32.FTZ.RN.STRONG.GPU desc[UR4][R2.64+0x4], R11 ;  /* 0x0000040b020079a6 */ /* 0x000fe8000c12f304 */
[----:B------:R-:W2:Y:S02]  /*0520*/  LDG.E R9, desc[UR4][R8.64] ;  /* 0x0000000408097981 */ /* 0x000ea4000c1e1900 */
[----:B--2---:R-:W-:-:S05]  /*0530*/  FMUL R13, R0, R9 ;  /* 0x00000009000d7220 */ /* 0x004fca0000400000 */
[----:B------:R-:W-:Y:S01]  /*0540*/  REDG.E.ADD.F32.FTZ.RN.STRONG.GPU desc[UR4][R4.64+0x4], R13 ;  /* 0x0000040d040079a6 */ /* 0x000fe2000c12f304 */
[----:B------:R-:W-:Y:S05]  /*0550*/  EXIT ;  /* 0x000000000000794d */ /* 0x000fea0003800000 */
.L_x_82:
        /* <DEDUP_REMOVED lines=10> */
.L_x_92:


//--------------------- .nv.global.init           --------------------------
	.section	.nv.global.init,"aw",@progbits
	.align	4
.nv.global.init:
	.type		__cudart_i2opi_f,@object
	.size		__cudart_i2opi_f,(.L_0 - __cudart_i2opi_f)
__cudart_i2opi_f:
        /*0000*/ 	.byte	0x41, 0x90, 0x43, 0x3c, 0x99, 0x95, 0x62, 0xdb, 0xc0, 0xdd, 0x34, 0xf5, 0xd1, 0x57, 0x27, 0xfc
        /*0010*/ 	.byte	0x29, 0x15, 0x44, 0x4e, 0x6e, 0x83, 0xf9, 0xa2
.L_0:


//--------------------- .nv.shared.reserved.0     --------------------------
	.section	.nv.shared.reserved.0,"aw",@nobits
	.weak		__nv_reservedSMEM_offset_0_alias
	.size		__nv_reservedSMEM_offset_0_alias, 0, 64
	.other		__nv_reservedSMEM_offset_0_alias,@"STO_CUDA_RESERVED_SHARED STV_DEFAULT"
__nv_reservedSMEM_offset_0_alias:
	.zero		0
	.zero		64


//--------------------- .nv.constant0._Z12spongeKernelPfiiii --------------------------
	.section	.nv.constant0._Z12spongeKernelPfiiii,"a",@progbits
	.sectionflags	@""
	.align	4
.nv.constant0._Z12spongeKernelPfiiii:
	.zero		920


//--------------------- .nv.constant0._Z8freeSurfPfiiii --------------------------
	.section	.nv.constant0._Z8freeSurfPfiiii,"a",@progbits
	.sectionflags	@""
	.align	4
.nv.constant0._Z8freeSurfPfiiii:
	.zero		920


//--------------------- .nv.constant0._Z18lint3d_extract_gpuPfiiiiiS_PiS0_S0_S_S_S_S_S_S_S_S_ --------------------------
	.section	.nv.constant0._Z18lint3d_extract_gpuPfiiiiiS_PiS0_S0_S_S_S_S_S_S_S_S_,"a",@progbits
	.sectionflags	@""
	.align	4
.nv.constant0._Z18lint3d_extract_gpuPfiiiiiS_PiS0_S0_S_S_S_S_S_S_S_S_:
	.zero		1024


//--------------------- .nv.constant0._Z5shiftPfS_S_iii --------------------------
	.section	.nv.constant0._Z5shiftPfS_S_iii,"a",@progbits
	.sectionflags	@""
	.align	4
.nv.constant0._Z5shiftPfS_S_iii:
	.zero		932


//--------------------- .nv.constant0._Z5solvePfS_S_S_fffffffiii --------------------------
	.section	.nv.constant0._Z5solvePfS_S_S_fffffffiii,"a",@progbits
	.sectionflags	@""
	.align	4
.nv.constant0._Z5solvePfS_S_S_fffffffiii:
	.zero		968


//--------------------- .nv.constant0._Z15lint3d_bell_gpuPfS_S_S_S_S_S_S_S_S_S_PiS0_S0_iiiiiii --------------------------
	.section	.nv.constant0._Z15lint3d_bell_gpuPfS_S_S_S_S_S_S_S_S_S_PiS0_S0_iiiiiii,"a",@progbits
	.sectionflags	@""
	.align	4
.nv.constant0._Z15lint3d_bell_gpuPfS_S_S_S_S_S_S_S_S_S_PiS0_S0_iiiiiii:
	.zero		1036


//--------------------- SYMBOLS --------------------------

	.type		.nv.reservedSmem.offset0,@object
	.size		.nv.reservedSmem.offset0,0x4
